//
// Generated by NVIDIA NVVM Compiler
//
// Compiler Build ID: CL-36424714
// Cuda compilation tools, release 13.0, V13.0.88
// Based on NVVM 20.0.0
//

.version 9.0
.target sm_100
.address_size 64

	// .globl	_Z17convolutionRowGPUPdS_S_iii

.visible .entry _Z17convolutionRowGPUPdS_S_iii(
	.param .u64 .ptr .align 1 _Z17convolutionRowGPUPdS_S_iii_param_0,
	.param .u64 .ptr .align 1 _Z17convolutionRowGPUPdS_S_iii_param_1,
	.param .u64 .ptr .align 1 _Z17convolutionRowGPUPdS_S_iii_param_2,
	.param .u32 _Z17convolutionRowGPUPdS_S_iii_param_3,
	.param .u32 _Z17convolutionRowGPUPdS_S_iii_param_4,
	.param .u32 _Z17convolutionRowGPUPdS_S_iii_param_5
)
{
	.reg .pred 	%p<25>;
	.reg .b32 	%r<67>;
	.reg .b64 	%rd<25>;
	.reg .b64 	%fd<87>;

	ld.param.u64 	%rd9, [_Z17convolutionRowGPUPdS_S_iii_param_0];
	ld.param.u64 	%rd10, [_Z17convolutionRowGPUPdS_S_iii_param_1];
	ld.param.u64 	%rd11, [_Z17convolutionRowGPUPdS_S_iii_param_2];
	ld.param.u32 	%r30, [_Z17convolutionRowGPUPdS_S_iii_param_3];
	ld.param.u32 	%r32, [_Z17convolutionRowGPUPdS_S_iii_param_4];
	ld.param.u32 	%r31, [_Z17convolutionRowGPUPdS_S_iii_param_5];
	cvta.to.global.u64 	%rd1, %rd11;
	cvta.to.global.u64 	%rd2, %rd10;
	mov.u32 	%r33, %ctaid.x;
	mov.u32 	%r34, %ntid.x;
	mov.u32 	%r35, %tid.x;
	mad.lo.s32 	%r1, %r33, %r34, %r35;
	div.s32 	%r2, %r1, %r30;
	mul.lo.s32 	%r36, %r2, %r30;
	sub.s32 	%r3, %r1, %r36;
	setp.lt.s32 	%p1, %r30, 0;
	setp.ge.s32 	%p2, %r2, %r32;
	or.pred  	%p3, %p1, %p2;
	@%p3 bra 	$L__BB0_41;
	setp.lt.s32 	%p4, %r31, 0;
	mov.f64 	%fd82, 0d0000000000000000;
	@%p4 bra 	$L__BB0_40;
	neg.s32 	%r65, %r31;
	setp.lt.u32 	%p5, %r31, 4;
	mov.f64 	%fd82, 0d0000000000000000;
	@%p5 bra 	$L__BB0_22;
	shl.b32 	%r61, %r31, 1;
	sub.s32 	%r63, 3, %r31;
	and.b32  	%r37, %r61, -8;
	neg.s32 	%r62, %r37;
	sub.s32 	%r60, %r3, %r31;
	add.s32 	%r38, %r3, %r36;
	sub.s32 	%r59, %r38, %r31;
	mov.f64 	%fd82, 0d0000000000000000;
$L__BB0_4:
	.pragma "nounroll";
	setp.ge.u32 	%p6, %r60, %r30;
	mul.wide.s32 	%rd12, %r59, 8;
	add.s64 	%rd3, %rd2, %rd12;
	mul.wide.s32 	%rd13, %r61, 8;
	add.s64 	%rd4, %rd1, %rd13;
	@%p6 bra 	$L__BB0_6;
	ld.global.f64 	%fd38, [%rd3];
	ld.global.f64 	%fd39, [%rd4];
	fma.rn.f64 	%fd82, %fd38, %fd39, %fd82;
$L__BB0_6:
	add.s32 	%r39, %r60, 1;
	setp.ge.u32 	%p7, %r39, %r30;
	@%p7 bra 	$L__BB0_8;
	ld.global.f64 	%fd40, [%rd3+8];
	ld.global.f64 	%fd41, [%rd4+-8];
	fma.rn.f64 	%fd82, %fd40, %fd41, %fd82;
$L__BB0_8:
	add.s32 	%r40, %r60, 2;
	setp.ge.u32 	%p8, %r40, %r30;
	@%p8 bra 	$L__BB0_10;
	ld.global.f64 	%fd42, [%rd3+16];
	ld.global.f64 	%fd43, [%rd4+-16];
	fma.rn.f64 	%fd82, %fd42, %fd43, %fd82;
$L__BB0_10:
	add.s32 	%r41, %r60, 3;
	setp.ge.u32 	%p9, %r41, %r30;
	@%p9 bra 	$L__BB0_12;
	ld.global.f64 	%fd44, [%rd3+24];
	ld.global.f64 	%fd45, [%rd4+-24];
	fma.rn.f64 	%fd82, %fd44, %fd45, %fd82;
$L__BB0_12:
	add.s32 	%r42, %r60, 4;
	setp.ge.u32 	%p10, %r42, %r30;
	@%p10 bra 	$L__BB0_14;
	ld.global.f64 	%fd46, [%rd3+32];
	ld.global.f64 	%fd47, [%rd4+-32];
	fma.rn.f64 	%fd82, %fd46, %fd47, %fd82;
$L__BB0_14:
	add.s32 	%r43, %r60, 5;
	setp.ge.u32 	%p11, %r43, %r30;
	@%p11 bra 	$L__BB0_16;
	ld.global.f64 	%fd48, [%rd3+40];
	ld.global.f64 	%fd49, [%rd4+-40];
	fma.rn.f64 	%fd82, %fd48, %fd49, %fd82;
$L__BB0_16:
	add.s32 	%r44, %r60, 6;
	setp.ge.u32 	%p12, %r44, %r30;
	@%p12 bra 	$L__BB0_18;
	ld.global.f64 	%fd50, [%rd3+48];
	ld.global.f64 	%fd51, [%rd4+-48];
	fma.rn.f64 	%fd82, %fd50, %fd51, %fd82;
$L__BB0_18:
	add.s32 	%r45, %r60, 7;
	setp.ge.u32 	%p13, %r45, %r30;
	@%p13 bra 	$L__BB0_20;
	ld.global.f64 	%fd52, [%rd3+56];
	ld.global.f64 	%fd53, [%rd4+-56];
	fma.rn.f64 	%fd82, %fd52, %fd53, %fd82;
$L__BB0_20:
	add.s32 	%r63, %r63, 8;
	add.s32 	%r62, %r62, 8;
	add.s32 	%r61, %r61, -8;
	add.s32 	%r60, %r60, 8;
	add.s32 	%r59, %r59, 8;
	setp.ne.s32 	%p14, %r62, 0;
	@%p14 bra 	$L__BB0_4;
	add.s32 	%r65, %r63, -3;
$L__BB0_22:
	shl.b32 	%r46, %r31, 1;
	and.b32  	%r47, %r46, 6;
	setp.lt.u32 	%p15, %r47, 3;
	@%p15 bra 	$L__BB0_32;
	add.s32 	%r23, %r65, %r3;
	setp.ge.u32 	%p16, %r23, %r30;
	add.s32 	%r48, %r23, %r36;
	mul.wide.s32 	%rd14, %r48, 8;
	add.s64 	%rd5, %rd2, %rd14;
	sub.s32 	%r49, %r31, %r65;
	mul.wide.s32 	%rd15, %r49, 8;
	add.s64 	%rd6, %rd1, %rd15;
	@%p16 bra 	$L__BB0_25;
	ld.global.f64 	%fd54, [%rd5];
	ld.global.f64 	%fd55, [%rd6];
	fma.rn.f64 	%fd82, %fd54, %fd55, %fd82;
$L__BB0_25:
	add.s32 	%r50, %r23, 1;
	setp.ge.u32 	%p17, %r50, %r30;
	@%p17 bra 	$L__BB0_27;
	ld.global.f64 	%fd56, [%rd5+8];
	ld.global.f64 	%fd57, [%rd6+-8];
	fma.rn.f64 	%fd82, %fd56, %fd57, %fd82;
$L__BB0_27:
	add.s32 	%r51, %r23, 2;
	setp.ge.u32 	%p18, %r51, %r30;
	@%p18 bra 	$L__BB0_29;
	ld.global.f64 	%fd58, [%rd5+16];
	ld.global.f64 	%fd59, [%rd6+-16];
	fma.rn.f64 	%fd82, %fd58, %fd59, %fd82;
$L__BB0_29:
	add.s32 	%r52, %r23, 3;
	setp.ge.u32 	%p19, %r52, %r30;
	@%p19 bra 	$L__BB0_31;
	ld.global.f64 	%fd60, [%rd5+24];
	ld.global.f64 	%fd61, [%rd6+-24];
	fma.rn.f64 	%fd82, %fd60, %fd61, %fd82;
$L__BB0_31:
	add.s32 	%r65, %r65, 4;
$L__BB0_32:
	and.b32  	%r53, %r31, 1;
	setp.eq.b32 	%p20, %r53, 1;
	not.pred 	%p21, %p20;
	@%p21 bra 	$L__BB0_38;
	add.s32 	%r26, %r65, %r3;
	setp.ge.u32 	%p22, %r26, %r30;
	add.s32 	%r54, %r26, %r36;
	mul.wide.s32 	%rd16, %r54, 8;
	add.s64 	%rd7, %rd2, %rd16;
	sub.s32 	%r55, %r31, %r65;
	mul.wide.s32 	%rd17, %r55, 8;
	add.s64 	%rd8, %rd1, %rd17;
	@%p22 bra 	$L__BB0_35;
	ld.global.f64 	%fd62, [%rd7];
	ld.global.f64 	%fd63, [%rd8];
	fma.rn.f64 	%fd82, %fd62, %fd63, %fd82;
$L__BB0_35:
	add.s32 	%r56, %r26, 1;
	setp.ge.u32 	%p23, %r56, %r30;
	@%p23 bra 	$L__BB0_37;
	ld.global.f64 	%fd64, [%rd7+8];
	ld.global.f64 	%fd65, [%rd8+-8];
	fma.rn.f64 	%fd82, %fd64, %fd65, %fd82;
$L__BB0_37:
	add.s32 	%r65, %r65, 2;
$L__BB0_38:
	add.s32 	%r29, %r65, %r3;
	setp.ge.u32 	%p24, %r29, %r30;
	@%p24 bra 	$L__BB0_40;
	add.s32 	%r57, %r29, %r36;
	mul.wide.s32 	%rd18, %r57, 8;
	add.s64 	%rd19, %rd2, %rd18;
	ld.global.f64 	%fd66, [%rd19];
	sub.s32 	%r58, %r31, %r65;
	mul.wide.s32 	%rd20, %r58, 8;
	add.s64 	%rd21, %rd1, %rd20;
	ld.global.f64 	%fd67, [%rd21];
	fma.rn.f64 	%fd82, %fd66, %fd67, %fd82;
$L__BB0_40:
	cvta.to.global.u64 	%rd22, %rd9;
	mul.wide.s32 	%rd23, %r1, 8;
	add.s64 	%rd24, %rd22, %rd23;
	st.global.f64 	[%rd24], %fd82;
$L__BB0_41:
	ret;

}
	// .globl	_Z17convolutionColGPUPdS_S_iii
.visible .entry _Z17convolutionColGPUPdS_S_iii(
	.param .u64 .ptr .align 1 _Z17convolutionColGPUPdS_S_iii_param_0,
	.param .u64 .ptr .align 1 _Z17convolutionColGPUPdS_S_iii_param_1,
	.param .u64 .ptr .align 1 _Z17convolutionColGPUPdS_S_iii_param_2,
	.param .u32 _Z17convolutionColGPUPdS_S_iii_param_3,
	.param .u32 _Z17convolutionColGPUPdS_S_iii_param_4,
	.param .u32 _Z17convolutionColGPUPdS_S_iii_param_5
)
{
	.reg .pred 	%p<55>;
	.reg .b32 	%r<106>;
	.reg .b64 	%rd<48>;
	.reg .b64 	%fd<87>;

	ld.param.u64 	%rd7, [_Z17convolutionColGPUPdS_S_iii_param_1];
	ld.param.u64 	%rd8, [_Z17convolutionColGPUPdS_S_iii_param_2];
	ld.param.u32 	%r54, [_Z17convolutionColGPUPdS_S_iii_param_3];
	ld.param.u32 	%r55, [_Z17convolutionColGPUPdS_S_iii_param_4];
	ld.param.u32 	%r56, [_Z17convolutionColGPUPdS_S_iii_param_5];
	cvta.to.global.u64 	%rd1, %rd8;
	cvta.to.global.u64 	%rd2, %rd7;
	mov.u32 	%r57, %ctaid.x;
	mov.u32 	%r58, %ntid.x;
	mov.u32 	%r59, %tid.x;
	mad.lo.s32 	%r1, %r57, %r58, %r59;
	div.s32 	%r2, %r1, %r54;
	mul.lo.s32 	%r60, %r2, %r54;
	sub.s32 	%r3, %r1, %r60;
	setp.lt.s32 	%p1, %r54, 0;
	setp.ge.s32 	%p2, %r2, %r55;
	or.pred  	%p3, %p1, %p2;
	@%p3 bra 	$L__BB1_41;
	setp.lt.s32 	%p4, %r56, 0;
	mov.f64 	%fd82, 0d0000000000000000;
	@%p4 bra 	$L__BB1_40;
	neg.s32 	%r104, %r56;
	setp.lt.u32 	%p5, %r56, 4;
	mov.f64 	%fd82, 0d0000000000000000;
	@%p5 bra 	$L__BB1_22;
	shl.b32 	%r100, %r56, 1;
	sub.s32 	%r102, 3, %r56;
	and.b32  	%r61, %r100, -8;
	neg.s32 	%r101, %r61;
	sub.s32 	%r99, %r2, %r56;
	mul.lo.s32 	%r62, %r54, %r99;
	add.s32 	%r63, %r62, %r54;
	add.s32 	%r98, %r3, %r63;
	add.s32 	%r64, %r99, 2;
	mad.lo.s32 	%r97, %r54, %r64, %r3;
	add.s32 	%r65, %r99, 3;
	mad.lo.s32 	%r96, %r54, %r65, %r3;
	add.s32 	%r66, %r99, 4;
	mad.lo.s32 	%r95, %r54, %r66, %r3;
	add.s32 	%r67, %r99, 5;
	mad.lo.s32 	%r94, %r54, %r67, %r3;
	add.s32 	%r68, %r99, 6;
	mad.lo.s32 	%r93, %r54, %r68, %r3;
	add.s32 	%r69, %r99, 7;
	mad.lo.s32 	%r92, %r54, %r69, %r3;
	add.s32 	%r91, %r3, %r62;
	mov.f64 	%fd82, 0d0000000000000000;
$L__BB1_4:
	.pragma "nounroll";
	setp.lt.s32 	%p6, %r99, 0;
	setp.ge.s32 	%p7, %r99, %r55;
	mul.wide.s32 	%rd9, %r100, 8;
	add.s64 	%rd3, %rd1, %rd9;
	or.pred  	%p8, %p6, %p7;
	@%p8 bra 	$L__BB1_6;
	mul.wide.s32 	%rd10, %r91, 8;
	add.s64 	%rd11, %rd2, %rd10;
	ld.global.f64 	%fd38, [%rd11];
	ld.global.f64 	%fd39, [%rd3];
	fma.rn.f64 	%fd82, %fd38, %fd39, %fd82;
$L__BB1_6:
	add.s32 	%r70, %r99, 1;
	setp.lt.s32 	%p9, %r70, 0;
	setp.ge.s32 	%p10, %r70, %r55;
	or.pred  	%p11, %p9, %p10;
	@%p11 bra 	$L__BB1_8;
	mul.wide.s32 	%rd12, %r98, 8;
	add.s64 	%rd13, %rd2, %rd12;
	ld.global.f64 	%fd40, [%rd13];
	ld.global.f64 	%fd41, [%rd3+-8];
	fma.rn.f64 	%fd82, %fd40, %fd41, %fd82;
$L__BB1_8:
	add.s32 	%r71, %r99, 2;
	setp.lt.s32 	%p12, %r71, 0;
	setp.ge.s32 	%p13, %r71, %r55;
	or.pred  	%p14, %p12, %p13;
	@%p14 bra 	$L__BB1_10;
	mul.wide.s32 	%rd14, %r97, 8;
	add.s64 	%rd15, %rd2, %rd14;
	ld.global.f64 	%fd42, [%rd15];
	ld.global.f64 	%fd43, [%rd3+-16];
	fma.rn.f64 	%fd82, %fd42, %fd43, %fd82;
$L__BB1_10:
	add.s32 	%r72, %r99, 3;
	setp.lt.s32 	%p15, %r72, 0;
	setp.ge.s32 	%p16, %r72, %r55;
	or.pred  	%p17, %p15, %p16;
	@%p17 bra 	$L__BB1_12;
	mul.wide.s32 	%rd16, %r96, 8;
	add.s64 	%rd17, %rd2, %rd16;
	ld.global.f64 	%fd44, [%rd17];
	ld.global.f64 	%fd45, [%rd3+-24];
	fma.rn.f64 	%fd82, %fd44, %fd45, %fd82;
$L__BB1_12:
	add.s32 	%r73, %r99, 4;
	setp.lt.s32 	%p18, %r73, 0;
	setp.ge.s32 	%p19, %r73, %r55;
	or.pred  	%p20, %p18, %p19;
	@%p20 bra 	$L__BB1_14;
	mul.wide.s32 	%rd18, %r95, 8;
	add.s64 	%rd19, %rd2, %rd18;
	ld.global.f64 	%fd46, [%rd19];
	ld.global.f64 	%fd47, [%rd3+-32];
	fma.rn.f64 	%fd82, %fd46, %fd47, %fd82;
$L__BB1_14:
	add.s32 	%r74, %r99, 5;
	setp.lt.s32 	%p21, %r74, 0;
	setp.ge.s32 	%p22, %r74, %r55;
	or.pred  	%p23, %p21, %p22;
	@%p23 bra 	$L__BB1_16;
	mul.wide.s32 	%rd20, %r94, 8;
	add.s64 	%rd21, %rd2, %rd20;
	ld.global.f64 	%fd48, [%rd21];
	ld.global.f64 	%fd49, [%rd3+-40];
	fma.rn.f64 	%fd82, %fd48, %fd49, %fd82;
$L__BB1_16:
	add.s32 	%r75, %r99, 6;
	setp.lt.s32 	%p24, %r75, 0;
	setp.ge.s32 	%p25, %r75, %r55;
	or.pred  	%p26, %p24, %p25;
	@%p26 bra 	$L__BB1_18;
	mul.wide.s32 	%rd22, %r93, 8;
	add.s64 	%rd23, %rd2, %rd22;
	ld.global.f64 	%fd50, [%rd23];
	ld.global.f64 	%fd51, [%rd3+-48];
	fma.rn.f64 	%fd82, %fd50, %fd51, %fd82;
$L__BB1_18:
	add.s32 	%r76, %r99, 7;
	setp.lt.s32 	%p27, %r76, 0;
	setp.ge.s32 	%p28, %r76, %r55;
	or.pred  	%p29, %p27, %p28;
	@%p29 bra 	$L__BB1_20;
	mul.wide.s32 	%rd24, %r92, 8;
	add.s64 	%rd25, %rd2, %rd24;
	ld.global.f64 	%fd52, [%rd25];
	ld.global.f64 	%fd53, [%rd3+-56];
	fma.rn.f64 	%fd82, %fd52, %fd53, %fd82;
$L__BB1_20:
	add.s32 	%r102, %r102, 8;
	add.s32 	%r101, %r101, 8;
	add.s32 	%r100, %r100, -8;
	add.s32 	%r99, %r99, 8;
	shl.b32 	%r77, %r54, 3;
	add.s32 	%r98, %r98, %r77;
	add.s32 	%r97, %r97, %r77;
	add.s32 	%r96, %r96, %r77;
	add.s32 	%r95, %r95, %r77;
	add.s32 	%r94, %r94, %r77;
	add.s32 	%r93, %r93, %r77;
	add.s32 	%r92, %r92, %r77;
	add.s32 	%r91, %r91, %r77;
	setp.ne.s32 	%p30, %r101, 0;
	@%p30 bra 	$L__BB1_4;
	add.s32 	%r104, %r102, -3;
$L__BB1_22:
	shl.b32 	%r78, %r56, 1;
	and.b32  	%r79, %r78, 6;
	setp.lt.u32 	%p31, %r79, 3;
	@%p31 bra 	$L__BB1_32;
	add.s32 	%r43, %r104, %r2;
	setp.lt.s32 	%p32, %r43, 0;
	setp.ge.s32 	%p33, %r43, %r55;
	sub.s32 	%r80, %r56, %r104;
	mul.wide.s32 	%rd26, %r80, 8;
	add.s64 	%rd4, %rd1, %rd26;
	or.pred  	%p34, %p32, %p33;
	@%p34 bra 	$L__BB1_25;
	mad.lo.s32 	%r81, %r43, %r54, %r3;
	mul.wide.s32 	%rd27, %r81, 8;
	add.s64 	%rd28, %rd2, %rd27;
	ld.global.f64 	%fd54, [%rd28];
	ld.global.f64 	%fd55, [%rd4];
	fma.rn.f64 	%fd82, %fd54, %fd55, %fd82;
$L__BB1_25:
	add.s32 	%r44, %r43, 1;
	setp.lt.s32 	%p35, %r44, 0;
	setp.ge.s32 	%p36, %r44, %r55;
	or.pred  	%p37, %p35, %p36;
	@%p37 bra 	$L__BB1_27;
	mad.lo.s32 	%r82, %r44, %r54, %r3;
	mul.wide.s32 	%rd29, %r82, 8;
	add.s64 	%rd30, %rd2, %rd29;
	ld.global.f64 	%fd56, [%rd30];
	ld.global.f64 	%fd57, [%rd4+-8];
	fma.rn.f64 	%fd82, %fd56, %fd57, %fd82;
$L__BB1_27:
	add.s32 	%r45, %r43, 2;
	setp.lt.s32 	%p38, %r45, 0;
	setp.ge.s32 	%p39, %r45, %r55;
	or.pred  	%p40, %p38, %p39;
	@%p40 bra 	$L__BB1_29;
	mad.lo.s32 	%r83, %r45, %r54, %r3;
	mul.wide.s32 	%rd31, %r83, 8;
	add.s64 	%rd32, %rd2, %rd31;
	ld.global.f64 	%fd58, [%rd32];
	ld.global.f64 	%fd59, [%rd4+-16];
	fma.rn.f64 	%fd82, %fd58, %fd59, %fd82;
$L__BB1_29:
	add.s32 	%r46, %r43, 3;
	setp.lt.s32 	%p41, %r46, 0;
	setp.ge.s32 	%p42, %r46, %r55;
	or.pred  	%p43, %p41, %p42;
	@%p43 bra 	$L__BB1_31;
	mad.lo.s32 	%r84, %r46, %r54, %r3;
	mul.wide.s32 	%rd33, %r84, 8;
	add.s64 	%rd34, %rd2, %rd33;
	ld.global.f64 	%fd60, [%rd34];
	ld.global.f64 	%fd61, [%rd4+-24];
	fma.rn.f64 	%fd82, %fd60, %fd61, %fd82;
$L__BB1_31:
	add.s32 	%r104, %r104, 4;
$L__BB1_32:
	and.b32  	%r85, %r56, 1;
	setp.eq.b32 	%p44, %r85, 1;
	not.pred 	%p45, %p44;
	@%p45 bra 	$L__BB1_38;
	add.s32 	%r49, %r104, %r2;
	setp.lt.s32 	%p46, %r49, 0;
	setp.ge.s32 	%p47, %r49, %r55;
	sub.s32 	%r86, %r56, %r104;
	mul.wide.s32 	%rd35, %r86, 8;
	add.s64 	%rd5, %rd1, %rd35;
	or.pred  	%p48, %p46, %p47;
	@%p48 bra 	$L__BB1_35;
	mad.lo.s32 	%r87, %r49, %r54, %r3;
	mul.wide.s32 	%rd36, %r87, 8;
	add.s64 	%rd37, %rd2, %rd36;
	ld.global.f64 	%fd62, [%rd37];
	ld.global.f64 	%fd63, [%rd5];
	fma.rn.f64 	%fd82, %fd62, %fd63, %fd82;
$L__BB1_35:
	add.s32 	%r50, %r49, 1;
	setp.lt.s32 	%p49, %r50, 0;
	setp.ge.s32 	%p50, %r50, %r55;
	or.pred  	%p51, %p49, %p50;
	@%p51 bra 	$L__BB1_37;
	mad.lo.s32 	%r88, %r50, %r54, %r3;
	mul.wide.s32 	%rd38, %r88, 8;
	add.s64 	%rd39, %rd2, %rd38;
	ld.global.f64 	%fd64, [%rd39];
	ld.global.f64 	%fd65, [%rd5+-8];
	fma.rn.f64 	%fd82, %fd64, %fd65, %fd82;
$L__BB1_37:
	add.s32 	%r104, %r104, 2;
$L__BB1_38:
	add.s32 	%r53, %r104, %r2;
	setp.lt.s32 	%p52, %r53, 0;
	setp.ge.s32 	%p53, %r53, %r55;
	or.pred  	%p54, %p52, %p53;
	@%p54 bra 	$L__BB1_40;
	mad.lo.s32 	%r89, %r53, %r54, %r3;
	mul.wide.s32 	%rd40, %r89, 8;
	add.s64 	%rd41, %rd2, %rd40;
	ld.global.f64 	%fd66, [%rd41];
	sub.s32 	%r90, %r56, %r104;
	mul.wide.s32 	%rd42, %r90, 8;
	add.s64 	%rd43, %rd1, %rd42;
	ld.global.f64 	%fd67, [%rd43];
	fma.rn.f64 	%fd82, %fd66, %fd67, %fd82;
$L__BB1_40:
	ld.param.u64 	%rd47, [_Z17convolutionColGPUPdS_S_iii_param_0];
	cvta.to.global.u64 	%rd44, %rd47;
	mul.wide.s32 	%rd45, %r1, 8;
	add.s64 	%rd46, %rd44, %rd45;
	st.global.f64 	[%rd46], %fd82;
$L__BB1_41:
	ret;

}


// ===== COMPILED SASS (sm_100) =====

	.target	sm_100

	.elftype	@"ET_EXEC"


//--------------------- .note.nv.tkinfo           --------------------------
	.section	.note.nv.tkinfo,"",@"SHT_NOTE"
	.sectionflags	@"SHF_NOTE_NV_TKINFO"
	.tkinfo
        /*0018*/ 	.word	0x00000002
        /*0030*/ 	.string	""
        /*0030*/ 	.string	"ptxas"
        /*0030*/ 	.string	"Cuda compilation tools, release 13.0, V13.0.88"
        /*0030*/ 	.string	"Build cuda_13.0.r13.0/compiler.36424714_0"
        /*0030*/ 	.string	"-arch sm_100 -m 64 "



//--------------------- .note.nv.cuinfo           --------------------------
	.section	.note.nv.cuinfo,"",@"SHT_NOTE"
	.sectionflags	@"SHF_NOTE_NV_CUINFO"
        /*0018*/ 	.short	0x0002
        /*001a*/ 	.short	0x0064
        /*001c*/ 	.short	0x0082
	.zero		2


//--------------------- .nv.info                  --------------------------
	.section	.nv.info,"",@"SHT_CUDA_INFO"
	.align	4


	//----- nvinfo : EIATTR_REGCOUNT
	.align		4
        /*0000*/ 	.byte	0x04, 0x2f
        /*0002*/ 	.short	(.L_1 - .L_0)
	.align		4
.L_0:
        /*0004*/ 	.word	index@(_Z17convolutionRowGPUPdS_S_iii)
        /*0008*/ 	.word	0x00000020


	//----- nvinfo : EIATTR_FRAME_SIZE
	.align		4
.L_1:
        /*000c*/ 	.byte	0x04, 0x11
        /*000e*/ 	.short	(.L_3 - .L_2)
	.align		4
.L_2:
        /*0010*/ 	.word	index@(_Z17convolutionRowGPUPdS_S_iii)
        /*0014*/ 	.word	0x00000000


	//----- nvinfo : EIATTR_REGCOUNT
	.align		4
.L_3:
        /*0018*/ 	.byte	0x04, 0x2f
        /*001a*/ 	.short	(.L_5 - .L_4)
	.align		4
.L_4:
        /*001c*/ 	.word	index@(_Z17convolutionColGPUPdS_S_iii)
        /*0020*/ 	.word	0x00000020


	//----- nvinfo : EIATTR_FRAME_SIZE
	.align		4
.L_5:
        /*0024*/ 	.byte	0x04, 0x11
        /*0026*/ 	.short	(.L_7 - .L_6)
	.align		4
.L_6:
        /*0028*/ 	.word	index@(_Z17convolutionColGPUPdS_S_iii)
        /*002c*/ 	.word	0x00000000


	//----- nvinfo : EIATTR_MIN_STACK_SIZE
	.align		4
.L_7:
        /*0030*/ 	.byte	0x04, 0x12
        /*0032*/ 	.short	(.L_9 - .L_8)
	.align		4
.L_8:
        /*0034*/ 	.word	index@(_Z17convolutionColGPUPdS_S_iii)
        /*0038*/ 	.word	0x00000000


	//----- nvinfo : EIATTR_MIN_STACK_SIZE
	.align		4
.L_9:
        /*003c*/ 	.byte	0x04, 0x12
        /*003e*/ 	.short	(.L_11 - .L_10)
	.align		4
.L_10:
        /*0040*/ 	.word	index@(_Z17convolutionRowGPUPdS_S_iii)
        /*0044*/ 	.word	0x00000000
.L_11:


//--------------------- .nv.compat                --------------------------
	.section	.nv.compat,"",@"SHT_CUDA_COMPAT_INFO"
	.align	4
        /*0000*/ 	.byte	0x02, 0x09, 0x00, 0x00, 0x02, 0x02, 0x01, 0x00, 0x02, 0x05, 0x05, 0x00, 0x03, 0x07, 0x01, 0x01
        /*0010*/ 	.byte	0x02, 0x03, 0x00, 0x00, 0x02, 0x06, 0x01, 0x00, 0x04, 0x0b, 0x08, 0x00, 0x01, 0x00, 0x00, 0x00
        /*0020*/ 	.byte	0x00, 0x00, 0x00, 0x00


//--------------------- .nv.info._Z17convolutionColGPUPdS_S_iii --------------------------
	.section	.nv.info._Z17convolutionColGPUPdS_S_iii,"",@"SHT_CUDA_INFO"
	.sectionflags	@""
	.align	4


	//----- nvinfo : EIATTR_CUDA_API_VERSION
	.align		4
        /*0000*/ 	.byte	0x04, 0x37
        /*0002*/ 	.short	(.L_13 - .L_12)
.L_12:
        /*0004*/ 	.word	0x00000082


	//----- nvinfo : EIATTR_KPARAM_INFO
	.align		4
.L_13:
        /*0008*/ 	.byte	0x04, 0x17
        /*000a*/ 	.short	(.L_15 - .L_14)
.L_14:
        /*000c*/ 	.word	0x00000000
        /*0010*/ 	.short	0x0005
        /*0012*/ 	.short	0x0020
        /*0014*/ 	.byte	0x00, 0xf0, 0x11, 0x00


	//----- nvinfo : EIATTR_KPARAM_INFO
	.align		4
.L_15:
        /*0018*/ 	.byte	0x04, 0x17
        /*001a*/ 	.short	(.L_17 - .L_16)
.L_16:
        /*001c*/ 	.word	0x00000000
        /*0020*/ 	.short	0x0004
        /*0022*/ 	.short	0x001c
        /*0024*/ 	.byte	0x00, 0xf0, 0x11, 0x00


	//----- nvinfo : EIATTR_KPARAM_INFO
	.align		4
.L_17:
        /*0028*/ 	.byte	0x04, 0x17
        /*002a*/ 	.short	(.L_19 - .L_18)
.L_18:
        /*002c*/ 	.word	0x00000000
        /*0030*/ 	.short	0x0003
        /*0032*/ 	.short	0x0018
        /*0034*/ 	.byte	0x00, 0xf0, 0x11, 0x00


	//----- nvinfo : EIATTR_KPARAM_INFO
	.align		4
.L_19:
        /*0038*/ 	.byte	0x04, 0x17
        /*003a*/ 	.short	(.L_21 - .L_20)
.L_20:
        /*003c*/ 	.word	0x00000000
        /*0040*/ 	.short	0x0002
        /*0042*/ 	.short	0x0010
        /*0044*/ 	.byte	0x00, 0xf5, 0x21, 0x00


	//----- nvinfo : EIATTR_KPARAM_INFO
	.align		4
.L_21:
        /*0048*/ 	.byte	0x04, 0x17
        /*004a*/ 	.short	(.L_23 - .L_22)
.L_22:
        /*004c*/ 	.word	0x00000000
        /*0050*/ 	.short	0x0001
        /*0052*/ 	.short	0x0008
        /*0054*/ 	.byte	0x00, 0xf5, 0x21, 0x00


	//----- nvinfo : EIATTR_KPARAM_INFO
	.align		4
.L_23:
        /*0058*/ 	.byte	0x04, 0x17
        /*005a*/ 	.short	(.L_25 - .L_24)
.L_24:
        /*005c*/ 	.word	0x00000000
        /*0060*/ 	.short	0x0000
        /*0062*/ 	.short	0x0000
        /*0064*/ 	.byte	0x00, 0xf5, 0x21, 0x00


	//----- nvinfo : EIATTR_SPARSE_MMA_MASK
	.align		4
.L_25:
        /*0068*/ 	.byte	0x03, 0x50
        /*006a*/ 	.short	0x0000


	//----- nvinfo : EIATTR_MAXREG_COUNT
	.align		4
        /*006c*/ 	.byte	0x03, 0x1b
        /*006e*/ 	.short	0x00ff


	//----- nvinfo : EIATTR_MERCURY_ISA_VERSION
	.align		4
        /*0070*/ 	.byte	0x03, 0x5f
        /*0072*/ 	.short	0x0101


	//----- nvinfo : EIATTR_VRC_CTA_INIT_COUNT
	.align		4
        /*0074*/ 	.byte	0x02, 0x4a
	.zero		1
	.zero		1


	//----- nvinfo : EIATTR_EXIT_INSTR_OFFSETS
	.align		4
        /*0078*/ 	.byte	0x04, 0x1c
        /*007a*/ 	.short	(.L_27 - .L_26)


	//   ....[0]....
.L_26:
        /*007c*/ 	.word	0x00000210


	//   ....[1]....
        /*0080*/ 	.word	0x00000ee0


	//----- nvinfo : EIATTR_CRS_STACK_SIZE
	.align		4
.L_27:
        /*0084*/ 	.byte	0x04, 0x1e
        /*0086*/ 	.short	(.L_29 - .L_28)
.L_28:
        /*0088*/ 	.word	0x00000000


	//----- nvinfo : EIATTR_CBANK_PARAM_SIZE
	.align		4
.L_29:
        /*008c*/ 	.byte	0x03, 0x19
        /*008e*/ 	.short	0x0024


	//----- nvinfo : EIATTR_PARAM_CBANK
	.align		4
        /*0090*/ 	.byte	0x04, 0x0a
        /*0092*/ 	.short	(.L_31 - .L_30)
	.align		4
.L_30:
        /*0094*/ 	.word	index@(.nv.constant0._Z17convolutionColGPUPdS_S_iii)
        /*0098*/ 	.short	0x0380
        /*009a*/ 	.short	0x0024


	//----- nvinfo : EIATTR_SW_WAR
	.align		4
.L_31:
        /*009c*/ 	.byte	0x04, 0x36
        /*009e*/ 	.short	(.L_33 - .L_32)
.L_32:
        /*00a0*/ 	.word	0x00000008
.L_33:


//--------------------- .nv.info._Z17convolutionRowGPUPdS_S_iii --------------------------
	.section	.nv.info._Z17convolutionRowGPUPdS_S_iii,"",@"SHT_CUDA_INFO"
	.sectionflags	@""
	.align	4


	//----- nvinfo : EIATTR_CUDA_API_VERSION
	.align		4
        /*0000*/ 	.byte	0x04, 0x37
        /*0002*/ 	.short	(.L_35 - .L_34)
.L_34:
        /*0004*/ 	.word	0x00000082


	//----- nvinfo : EIATTR_KPARAM_INFO
	.align		4
.L_35:
        /*0008*/ 	.byte	0x04, 0x17
        /*000a*/ 	.short	(.L_37 - .L_36)
.L_36:
        /*000c*/ 	.word	0x00000000
        /*0010*/ 	.short	0x0005
        /*0012*/ 	.short	0x0020
        /*0014*/ 	.byte	0x00, 0xf0, 0x11, 0x00


	//----- nvinfo : EIATTR_KPARAM_INFO
	.align		4
.L_37:
        /*0018*/ 	.byte	0x04, 0x17
        /*001a*/ 	.short	(.L_39 - .L_38)
.L_38:
        /*001c*/ 	.word	0x00000000
        /*0020*/ 	.short	0x0004
        /*0022*/ 	.short	0x001c
        /*0024*/ 	.byte	0x00, 0xf0, 0x11, 0x00


	//----- nvinfo : EIATTR_KPARAM_INFO
	.align		4
.L_39:
        /*0028*/ 	.byte	0x04, 0x17
        /*002a*/ 	.short	(.L_41 - .L_40)
.L_40:
        /*002c*/ 	.word	0x00000000
        /*0030*/ 	.short	0x0003
        /*0032*/ 	.short	0x0018
        /*0034*/ 	.byte	0x00, 0xf0, 0x11, 0x00


	//----- nvinfo : EIATTR_KPARAM_INFO
	.align		4
.L_41:
        /*0038*/ 	.byte	0x04, 0x17
        /*003a*/ 	.short	(.L_43 - .L_42)
.L_42:
        /*003c*/ 	.word	0x00000000
        /*0040*/ 	.short	0x0002
        /*0042*/ 	.short	0x0010
        /*0044*/ 	.byte	0x00, 0xf5, 0x21, 0x00


	//----- nvinfo : EIATTR_KPARAM_INFO
	.align		4
.L_43:
        /*0048*/ 	.byte	0x04, 0x17
        /*004a*/ 	.short	(.L_45 - .L_44)
.L_44:
        /*004c*/ 	.word	0x00000000
        /*0050*/ 	.short	0x0001
        /*0052*/ 	.short	0x0008
        /*0054*/ 	.byte	0x00, 0xf5, 0x21, 0x00


	//----- nvinfo : EIATTR_KPARAM_INFO
	.align		4
.L_45:
        /*0058*/ 	.byte	0x04, 0x17
        /*005a*/ 	.short	(.L_47 - .L_46)
.L_46:
        /*005c*/ 	.word	0x00000000
        /*0060*/ 	.short	0x0000
        /*0062*/ 	.short	0x0000
        /*0064*/ 	.byte	0x00, 0xf5, 0x21, 0x00


	//----- nvinfo : EIATTR_SPARSE_MMA_MASK
	.align		4
.L_47:
        /*0068*/ 	.byte	0x03, 0x50
        /*006a*/ 	.short	0x0000


	//----- nvinfo : EIATTR_MAXREG_COUNT
	.align		4
        /*006c*/ 	.byte	0x03, 0x1b
        /*006e*/ 	.short	0x00ff


	//----- nvinfo : EIATTR_MERCURY_ISA_VERSION
	.align		4
        /*0070*/ 	.byte	0x03, 0x5f
        /*0072*/ 	.short	0x0101


	//----- nvinfo : EIATTR_VRC_CTA_INIT_COUNT
	.align		4
        /*0074*/ 	.byte	0x02, 0x4a
	.zero		1
	.zero		1


	//----- nvinfo : EIATTR_EXIT_INSTR_OFFSETS
	.align		4
        /*0078*/ 	.byte	0x04, 0x1c
        /*007a*/ 	.short	(.L_49 - .L_48)


	//   ....[0]....
.L_48:
        /*007c*/ 	.word	0x00000210


	//   ....[1]....
        /*0080*/ 	.word	0x00000ae0


	//----- nvinfo : EIATTR_CRS_STACK_SIZE
	.align		4
.L_49:
        /*0084*/ 	.byte	0x04, 0x1e
        /*0086*/ 	.short	(.L_51 - .L_50)
.L_50:
        /*0088*/ 	.word	0x00000000


	//----- nvinfo : EIATTR_CBANK_PARAM_SIZE
	.align		4
.L_51:
        /*008c*/ 	.byte	0x03, 0x19
        /*008e*/ 	.short	0x0024


	//----- nvinfo : EIATTR_PARAM_CBANK
	.align		4
        /*0090*/ 	.byte	0x04, 0x0a
        /*0092*/ 	.short	(.L_53 - .L_52)
	.align		4
.L_52:
        /*0094*/ 	.word	index@(.nv.constant0._Z17convolutionRowGPUPdS_S_iii)
        /*0098*/ 	.short	0x0380
        /*009a*/ 	.short	0x0024


	//----- nvinfo : EIATTR_SW_WAR
	.align		4
.L_53:
        /*009c*/ 	.byte	0x04, 0x36
        /*009e*/ 	.short	(.L_55 - .L_54)
.L_54:
        /*00a0*/ 	.word	0x00000008
.L_55:


//--------------------- .nv.callgraph             --------------------------
	.section	.nv.callgraph,"",@"SHT_CUDA_CALLGRAPH"
	.align	4
	.sectionentsize	8
	.align		4
        /*0000*/ 	.word	0x00000000
	.align		4
        /*0004*/ 	.word	0xffffffff
	.align		4
        /*0008*/ 	.word	0x00000000
	.align		4
        /*000c*/ 	.word	0xfffffffe
	.align		4
        /*0010*/ 	.word	0x00000000
	.align		4
        /*0014*/ 	.word	0xfffffffd
	.align		4
        /*0018*/ 	.word	0x00000000
	.align		4
        /*001c*/ 	.word	0xfffffffc


//--------------------- .text._Z17convolutionColGPUPdS_S_iii --------------------------
	.section	.text._Z17convolutionColGPUPdS_S_iii,"ax",@progbits
	.align	128
        .global         _Z17convolutionColGPUPdS_S_iii
        .type           _Z17convolutionColGPUPdS_S_iii,@function
        .size           _Z17convolutionColGPUPdS_S_iii,(.L_x_14 - _Z17convolutionColGPUPdS_S_iii)
        .other          _Z17convolutionColGPUPdS_S_iii,@"STO_CUDA_ENTRY STV_DEFAULT"
_Z17convolutionColGPUPdS_S_iii:
.text._Z17convolutionColGPUPdS_S_iii:
[----:B------:R-:W-:Y:S01]  /*0000*/  LDC R1, c[0x0][0x37c] ;  /* 0x0000df00ff017b82 */ /* 0x000fe20000000800 */
[----:B------:R-:W0:Y:S01]  /*0010*/  LDCU UR4, c[0x0][0x398] ;  /* 0x00007300ff0477ac */ /* 0x000e220008000800 */
[----:B------:R-:W1:Y:S06]  /*0020*/  S2R R3, SR_TID.X ;  /* 0x0000000000037919 */ /* 0x000e6c0000002100 */
[----:B------:R-:W1:Y:S01]  /*0030*/  LDC R2, c[0x0][0x360] ;  /* 0x0000d800ff027b82 */ /* 0x000e620000000800 */
[----:B------:R-:W2:Y:S01]  /*0040*/  LDCU UR6, c[0x0][0x39c] ;  /* 0x00007380ff0677ac */ /* 0x000ea20008000800 */
[----:B0-----:R-:W-:-:S06]  /*0050*/  IMAD.U32 R15, RZ, RZ, UR4 ;  /* 0x00000004ff0f7e24 */ /* 0x001fcc000f8e00ff */
[----:B------:R-:W1:Y:S01]  /*0060*/  S2UR UR4, SR_CTAID.X ;  /* 0x00000000000479c3 */ /* 0x000e620000002500 */
[----:B------:R-:W-:-:S04]  /*0070*/  IABS R7, R15 ;  /* 0x0000000f00077213 */ /* 0x000fc80000000000 */
[----:B------:R-:W0:Y:S08]  /*0080*/  I2F.RP R0, R7 ;  /* 0x0000000700007306 */ /* 0x000e300000209400 */
[----:B0-----:R-:W0:Y:S01]  /*0090*/  MUFU.RCP R0, R0 ;  /* 0x0000000000007308 */ /* 0x001e220000001000 */
[----:B-1----:R-:W-:Y:S02]  /*00a0*/  IMAD R2, R2, UR4, R3 ;  /* 0x0000000402027c24 */ /* 0x002fe4000f8e0203 */
[----:B0-----:R-:W-:-:S03]  /*00b0*/  VIADD R4, R0, 0xffffffe ;  /* 0x0ffffffe00047836 */ /* 0x001fc60000000000 */
[----:B------:R-:W-:Y:S02]  /*00c0*/  IABS R0, R2 ;  /* 0x0000000200007213 */ /* 0x000fe40000000000 */
[----:B------:R0:W1:Y:S02]  /*00d0*/  F2I.FTZ.U32.TRUNC.NTZ R5, R4 ;  /* 0x0000000400057305 */ /* 0x000064000021f000 */
[----:B0-----:R-:W-:Y:S01]  /*00e0*/  IMAD.MOV.U32 R4, RZ, RZ, RZ ;  /* 0x000000ffff047224 */ /* 0x001fe200078e00ff */
[----:B-1----:R-:W-:-:S05]  /*00f0*/  IADD3 R6, PT, PT, RZ, -R5, RZ ;  /* 0x80000005ff067210 */ /* 0x002fca0007ffe0ff */
[----:B------:R-:W-:-:S04]  /*0100*/  IMAD R3, R6, R7, RZ ;  /* 0x0000000706037224 */ /* 0x000fc800078e02ff */
[----:B------:R-:W-:-:S06]  /*0110*/  IMAD.HI.U32 R5, R5, R3, R4 ;  /* 0x0000000305057227 */ /* 0x000fcc00078e0004 */
[----:B------:R-:W-:-:S04]  /*0120*/  IMAD.HI.U32 R3, R5, R0, RZ ;  /* 0x0000000005037227 */ /* 0x000fc800078e00ff */
[----:B------:R-:W-:-:S04]  /*0130*/  IMAD.MOV R5, RZ, RZ, -R3 ;  /* 0x000000ffff057224 */ /* 0x000fc800078e0a03 */
[----:B------:R-:W-:-:S05]  /*0140*/  IMAD R0, R7, R5, R0 ;  /* 0x0000000507007224 */ /* 0x000fca00078e0200 */
[----:B------:R-:W-:-:S13]  /*0150*/  ISETP.GT.U32.AND P1, PT, R7, R0, PT ;  /* 0x000000000700720c */ /* 0x000fda0003f24070 */
[-C--:B------:R-:W-:Y:S01]  /*0160*/  @!P1 IADD3 R0, PT, PT, R0, -R7.reuse, RZ ;  /* 0x8000000700009210 */ /* 0x080fe20007ffe0ff */
[----:B------:R-:W-:Y:S01]  /*0170*/  @!P1 VIADD R3, R3, 0x1 ;  /* 0x0000000103039836 */ /* 0x000fe20000000000 */
[----:B------:R-:W-:Y:S02]  /*0180*/  ISETP.NE.AND P1, PT, R15, RZ, PT ;  /* 0x000000ff0f00720c */ /* 0x000fe40003f25270 */
[----:B------:R-:W-:Y:S02]  /*0190*/  ISETP.GE.U32.AND P0, PT, R0, R7, PT ;  /* 0x000000070000720c */ /* 0x000fe40003f06070 */
[----:B------:R-:W-:-:S04]  /*01a0*/  LOP3.LUT R0, R2, R15, RZ, 0x3c, !PT ;  /* 0x0000000f02007212 */ /* 0x000fc800078e3cff */
[----:B------:R-:W-:-:S07]  /*01b0*/  ISETP.GE.AND P2, PT, R0, RZ, PT ;  /* 0x000000ff0000720c */ /* 0x000fce0003f46270 */
[----:B------:R-:W-:-:S06]  /*01c0*/  @P0 VIADD R3, R3, 0x1 ;  /* 0x0000000103030836 */ /* 0x000fcc0000000000 */
[----:B------:R-:W-:Y:S02]  /*01d0*/  @!P2 IADD3 R3, PT, PT, -R3, RZ, RZ ;  /* 0x000000ff0303a210 */ /* 0x000fe40007ffe1ff */
[----:B------:R-:W-:-:S04]  /*01e0*/  @!P1 LOP3.LUT R3, RZ, R15, RZ, 0x33, !PT ;  /* 0x0000000fff039212 */ /* 0x000fc800078e33ff */
[----:B--2---:R-:W-:-:S04]  /*01f0*/  ISETP.GE.AND P0, PT, R3, UR6, PT ;  /* 0x0000000603007c0c */ /* 0x004fc8000bf06270 */
[----:B------:R-:W-:-:S13]  /*0200*/  ISETP.LT.OR P0, PT, R15, RZ, P0 ;  /* 0x000000ff0f00720c */ /* 0x000fda0000701670 */
[----:B------:R-:W-:Y:S05]  /*0210*/  @P0 EXIT ;  /* 0x000000000000094d */ /* 0x000fea0003800000 */
[----:B------:R-:W0:Y:S01]  /*0220*/  LDCU UR10, c[0x0][0x3a0] ;  /* 0x00007400ff0a77ac */ /* 0x000e220008000800 */
[----:B------:R-:W-:Y:S01]  /*0230*/  CS2R R10, SRZ ;  /* 0x00000000000a7805 */ /* 0x000fe2000001ff00 */
[----:B------:R-:W1:Y:S01]  /*0240*/  LDCU.64 UR8, c[0x0][0x358] ;  /* 0x00006b00ff0877ac */ /* 0x000e620008000a00 */
[----:B0-----:R-:W-:-:S09]  /*0250*/  UISETP.GE.AND UP0, UPT, UR10, URZ, UPT ;  /* 0x000000ff0a00728c */ /* 0x001fd2000bf06270 */
[----:B-1----:R-:W-:Y:S05]  /*0260*/  BRA.U !UP0, `(.L_x_0) ;  /* 0x0000000d08107547 */ /* 0x002fea000b800000 */
[----:B------:R-:W-:Y:S01]  /*0270*/  UISETP.GE.U32.AND UP0, UPT, UR10, 0x4, UPT ;  /* 0x000000040a00788c */ /* 0x000fe2000bf06070 */
[----:B------:R-:W-:Y:S01]  /*0280*/  IMAD.MOV R4, RZ, RZ, -R3 ;  /* 0x000000ffff047224 */ /* 0x000fe200078e0a03 */
[----:B------:R-:W-:Y:S01]  /*0290*/  CS2R R10, SRZ ;  /* 0x00000000000a7805 */ /* 0x000fe2000001ff00 */
[----:B------:R-:W-:Y:S02]  /*02a0*/  UIADD3 UR4, UPT, UPT, -UR10, URZ, URZ ;  /* 0x000000ff0a047290 */ /* 0x000fe4000fffe1ff */
[----:B------:R-:W-:-:S04]  /*02b0*/  IMAD R4, R15, R4, R2 ;  /* 0x000000040f047224 */ /* 0x000fc800078e0202 */
[----:B------:R-:W-:Y:S06]  /*02c0*/  BRA.U !UP0, `(.L_x_1) ;  /* 0x0000000508a47547 */ /* 0x000fec000b800000 */
[----:B------:R-:W0:Y:S01]  /*02d0*/  LDC R6, c[0x0][0x398] ;  /* 0x0000e600ff067b82 */ /* 0x000e220000000800 */
[----:B------:R-:W-:Y:S01]  /*02e0*/  VIADD R27, R3, -UR10 ;  /* 0x8000000a031b7c36 */ /* 0x000fe20008000000 */
[----:B------:R-:W-:Y:S01]  /*02f0*/  USHF.L.U32 UR7, UR10, 0x1, URZ ;  /* 0x000000010a077899 */ /* 0x000fe200080006ff */
[----:B------:R-:W-:Y:S01]  /*0300*/  CS2R R10, SRZ ;  /* 0x00000000000a7805 */ /* 0x000fe2000001ff00 */
[----:B------:R-:W-:Y:S01]  /*0310*/  UIADD3 UR5, UPT, UPT, -UR10, 0x3, URZ ;  /* 0x000000030a057890 */ /* 0x000fe2000fffe1ff */
[CC--:B------:R-:W-:Y:S01]  /*0320*/  IMAD R25, R27.reuse, R15.reuse, R15 ;  /* 0x0000000f1b197224 */ /* 0x0c0fe200078e020f */
[C---:B------:R-:W-:Y:S01]  /*0330*/  IADD3 R24, PT, PT, R27.reuse, 0x2, RZ ;  /* 0x000000021b187810 */ /* 0x040fe20007ffe0ff */
[C---:B------:R-:W-:Y:S01]  /*0340*/  VIADD R7, R27.reuse, 0x3 ;  /* 0x000000031b077836 */ /* 0x040fe20000000000 */
[----:B------:R-:W1:Y:S01]  /*0350*/  LDC.64 R12, c[0x0][0x390] ;  /* 0x0000e400ff0c7b82 */ /* 0x000e620000000a00 */
[C---:B------:R-:W-:Y:S01]  /*0360*/  IADD3 R8, PT, PT, R27.reuse, 0x4, RZ ;  /* 0x000000041b087810 */ /* 0x040fe20007ffe0ff */
[C---:B------:R-:W-:Y:S01]  /*0370*/  VIADD R9, R27.reuse, 0x5 ;  /* 0x000000051b097836 */ /* 0x040fe20000000000 */
[C---:B------:R-:W-:Y:S01]  /*0380*/  IADD3 R22, PT, PT, R27.reuse, 0x6, RZ ;  /* 0x000000061b167810 */ /* 0x040fe20007ffe0ff */
[----:B------:R-:W-:Y:S01]  /*0390*/  VIADD R23, R27, 0x7 ;  /* 0x000000071b177836 */ /* 0x000fe20000000000 */
[----:B------:R-:W-:Y:S01]  /*03a0*/  ULOP3.LUT UR4, UR7, 0xfffffff8, URZ, 0xc0, !UPT ;  /* 0xfffffff807047892 */ /* 0x000fe2000f8ec0ff */
[-CC-:B------:R-:W-:Y:S01]  /*03b0*/  IMAD R24, R24, R15.reuse, R4.reuse ;  /* 0x0000000f18187224 */ /* 0x180fe200078e0204 */
[----:B------:R-:W-:Y:S01]  /*03c0*/  MOV R0, UR7 ;  /* 0x0000000700007c02 */ /* 0x000fe20008000f00 */
[-CC-:B------:R-:W-:Y:S01]  /*03d0*/  IMAD R7, R7, R15.reuse, R4.reuse ;  /* 0x0000000f07077224 */ /* 0x180fe200078e0204 */
[----:B------:R-:W2:Y:S01]  /*03e0*/  LDCU UR6, c[0x0][0x39c] ;  /* 0x00007380ff0677ac */ /* 0x000ea20008000800 */
[----:B------:R-:W-:-:S02]  /*03f0*/  IMAD R8, R8, R15, R4 ;  /* 0x0000000f08087224 */ /* 0x000fc400078e0204 */
[-CC-:B------:R-:W-:Y:S01]  /*0400*/  IMAD R9, R9, R15.reuse, R4.reuse ;  /* 0x0000000f09097224 */ /* 0x180fe200078e0204 */
[----:B------:R-:W-:Y:S01]  /*0410*/  UIADD3 UR4, UPT, UPT, -UR4, URZ, URZ ;  /* 0x000000ff04047290 */ /* 0x000fe2000fffe1ff */
[-CC-:B------:R-:W-:Y:S02]  /*0420*/  IMAD R22, R22, R15.reuse, R4.reuse ;  /* 0x0000000f16167224 */ /* 0x180fe400078e0204 */
[-CC-:B------:R-:W-:Y:S02]  /*0430*/  IMAD R23, R23, R15.reuse, R4.reuse ;  /* 0x0000000f17177224 */ /* 0x180fe400078e0204 */
[----:B------:R-:W-:Y:S02]  /*0440*/  IMAD R5, R27, R15, R4 ;  /* 0x0000000f1b057224 */ /* 0x000fe400078e0204 */
[----:B------:R-:W-:-:S07]  /*0450*/  IMAD.IADD R25, R4, 0x1, R25 ;  /* 0x0000000104197824 */ /* 0x000fce00078e0219 */
.L_x_2:
[----:B--2---:R-:W-:Y:S01]  /*0460*/  ISETP.GE.AND P0, PT, R27, UR6, PT ;  /* 0x000000061b007c0c */ /* 0x004fe2000bf06270 */
[----:B-1----:R-:W-:-:S03]  /*0470*/  IMAD.WIDE R18, R0, 0x8, R12 ;  /* 0x0000000800127825 */ /* 0x002fc600078e020c */
[----:B------:R-:W-:-:S13]  /*0480*/  ISETP.LT.OR P0, PT, R27, RZ, P0 ;  /* 0x000000ff1b00720c */ /* 0x000fda0000701670 */
[----:B------:R-:W1:Y:S01]  /*0490*/  @!P0 LDC.64 R20, c[0x0][0x388] ;  /* 0x0000e200ff148b82 */ /* 0x000e620000000a00 */
[----:B------:R-:W2:Y:S01]  /*04a0*/  @!P0 LDG.E.64 R16, desc[UR8][R18.64] ;  /* 0x0000000812108981 */ /* 0x000ea2000c1e1b00 */
[----:B-1----:R-:W-:-:S06]  /*04b0*/  @!P0 IMAD.WIDE R20, R5, 0x8, R20 ;  /* 0x0000000805148825 */ /* 0x002fcc00078e0214 */
[----:B------:R-:W2:Y:S01]  /*04c0*/  @!P0 LDG.E.64 R20, desc[UR8][R20.64] ;  /* 0x0000000814148981 */ /* 0x000ea2000c1e1b00 */
[----:B------:R-:W-:-:S04]  /*04d0*/  IADD3 R14, PT, PT, R27, 0x1, RZ ;  /* 0x000000011b0e7810 */ /* 0x000fc80007ffe0ff */
[----:B------:R-:W-:-:S04]  /*04e0*/  ISETP.GE.AND P1, PT, R14, UR6, PT ;  /* 0x000000060e007c0c */ /* 0x000fc8000bf26270 */
[----:B------:R-:W-:-:S13]  /*04f0*/  ISETP.LT.OR P1, PT, R14, RZ, P1 ;  /* 0x000000ff0e00720c */ /* 0x000fda0000f21670 */
[----:B------:R-:W1:Y:S02]  /*0500*/  @!P1 LDC.64 R14, c[0x0][0x388] ;  /* 0x0000e200ff0e9b82 */ /* 0x000e640000000a00 */
[----:B-1----:R-:W-:Y:S01]  /*0510*/  @!P1 IMAD.WIDE R28, R25, 0x8, R14 ;  /* 0x00000008191c9825 */ /* 0x002fe200078e020e */
[----:B--2---:R-:W-:Y:S01]  /*0520*/  @!P0 DFMA R10, R20, R16, R10 ;  /* 0x00000010140a822b */ /* 0x004fe2000000000a */
[----:B------:R-:W2:Y:S04]  /*0530*/  @!P1 LDG.E.64 R16, desc[UR8][R18.64+-0x8] ;  /* 0xfffff80812109981 */ /* 0x000ea8000c1e1b00 */
[----:B------:R-:W2:Y:S01]  /*0540*/  @!P1 LDG.E.64 R20, desc[UR8][R28.64] ;  /* 0x000000081c149981 */ /* 0x000ea2000c1e1b00 */
[----:B------:R-:W-:-:S05]  /*0550*/  VIADD R14, R27, 0x2 ;  /* 0x000000021b0e7836 */ /* 0x000fca0000000000 */
[----:B------:R-:W-:-:S04]  /*0560*/  ISETP.GE.AND P0, PT, R14, UR6, PT ;  /* 0x000000060e007c0c */ /* 0x000fc8000bf06270 */
[----:B------:R-:W-:-:S13]  /*0570*/  ISETP.LT.OR P0, PT, R14, RZ, P0 ;  /* 0x000000ff0e00720c */ /* 0x000fda0000701670 */
[----:B------:R-:W1:Y:S02]  /*0580*/  @!P0 LDC.64 R14, c[0x0][0x388] ;  /* 0x0000e200ff0e8b82 */ /* 0x000e640000000a00 */
[----:B-1----:R-:W-:Y:S01]  /*0590*/  @!P0 IMAD.WIDE R14, R24, 0x8, R14 ;  /* 0x00000008180e8825 */ /* 0x002fe200078e020e */
[----:B------:R-:W-:Y:S01]  /*05a0*/  IADD3 R26, PT, PT, R27, 0x3, RZ ;  /* 0x000000031b1a7810 */ /* 0x000fe20007ffe0ff */
[----:B--2---:R-:W-:Y:S01]  /*05b0*/  @!P1 DFMA R10, R20, R16, R10 ;  /* 0x00000010140a922b */ /* 0x004fe2000000000a */
[----:B------:R-:W2:Y:S04]  /*05c0*/  @!P0 LDG.E.64 R16, desc[UR8][R18.64+-0x10] ;  /* 0xfffff00812108981 */ /* 0x000ea8000c1e1b00 */
[----:B------:R1:W2:Y:S01]  /*05d0*/  @!P0 LDG.E.64 R20, desc[UR8][R14.64] ;  /* 0x000000080e148981 */ /* 0x0002a2000c1e1b00 */
[----:B------:R-:W-:-:S04]  /*05e0*/  ISETP.GE.AND P1, PT, R26, UR6, PT ;  /* 0x000000061a007c0c */ /* 0x000fc8000bf26270 */
[----:B------:R-:W-:-:S13]  /*05f0*/  ISETP.LT.OR P1, PT, R26, RZ, P1 ;  /* 0x000000ff1a00720c */ /* 0x000fda0000f21670 */
[----:B-1----:R-:W1:Y:S02]  /*0600*/  @!P1 LDC.64 R14, c[0x0][0x388] ;  /* 0x0000e200ff0e9b82 */ /* 0x002e640000000a00 */
[----:B-1----:R-:W-:Y:S01]  /*0610*/  @!P1 IMAD.WIDE R28, R7, 0x8, R14 ;  /* 0x00000008071c9825 */ /* 0x002fe200078e020e */
[----:B--2---:R-:W-:Y:S01]  /*0620*/  @!P0 DFMA R10, R20, R16, R10 ;  /* 0x00000010140a822b */ /* 0x004fe2000000000a */
[----:B------:R-:W2:Y:S04]  /*0630*/  @!P1 LDG.E.64 R16, desc[UR8][R18.64+-0x18] ;  /* 0xffffe80812109981 */ /* 0x000ea8000c1e1b00 */
[----:B------:R-:W2:Y:S01]  /*0640*/  @!P1 LDG.E.64 R20, desc[UR8][R28.64] ;  /* 0x000000081c149981 */ /* 0x000ea2000c1e1b00 */
[----:B------:R-:W-:-:S05]  /*0650*/  VIADD R26, R27, 0x4 ;  /* 0x000000041b1a7836 */ /* 0x000fca0000000000 */
[----:B------:R-:W-:-:S04]  /*0660*/  ISETP.GE.AND P0, PT, R26, UR6, PT ;  /* 0x000000061a007c0c */ /* 0x000fc8000bf06270 */
[----:B------:R-:W-:-:S13]  /*0670*/  ISETP.LT.OR P2, PT, R26, RZ, P0 ;  /* 0x000000ff1a00720c */ /* 0x000fda0000741670 */
[----:B------:R-:W1:Y:S01]  /*0680*/  @!P2 LDC.64 R14, c[0x0][0x388] ;  /* 0x0000e200ff0eab82 */ /* 0x000e620000000a00 */
[----:B--2---:R-:W-:Y:S01]  /*0690*/  @!P1 DFMA R10, R20, R16, R10 ;  /* 0x00000010140a922b */ /* 0x004fe2000000000a */
[----:B-1----:R-:W-:Y:S01]  /*06a0*/  @!P2 IMAD.WIDE R20, R8, 0x8, R14 ;  /* 0x000000080814a825 */ /* 0x002fe200078e020e */
[----:B------:R-:W2:Y:S05]  /*06b0*/  @!P2 LDG.E.64 R16, desc[UR8][R18.64+-0x20] ;  /* 0xffffe0081210a981 */ /* 0x000eaa000c1e1b00 */
[----:B------:R-:W2:Y:S01]  /*06c0*/  @!P2 LDG.E.64 R20, desc[UR8][R20.64] ;  /* 0x000000081414a981 */ /* 0x000ea2000c1e1b00 */
[----:B------:R-:W-:-:S04]  /*06d0*/  IADD3 R14, PT, PT, R27, 0x5, RZ ;  /* 0x000000051b0e7810 */ /* 0x000fc80007ffe0ff */
[----:B------:R-:W-:-:S04]  /*06e0*/  ISETP.GE.AND P0, PT, R14, UR6, PT ;  /* 0x000000060e007c0c */ /* 0x000fc8000bf06270 */
[----:B------:R-:W-:-:S13]  /*06f0*/  ISETP.LT.OR P0, PT, R14, RZ, P0 ;  /* 0x000000ff0e00720c */ /* 0x000fda0000701670 */
[----:B------:R-:W1:Y:S02]  /*0700*/  @!P0 LDC.64 R14, c[0x0][0x388] ;  /* 0x0000e200ff0e8b82 */ /* 0x000e640000000a00 */
[----:B-1----:R-:W-:Y:S02]  /*0710*/  @!P0 IMAD.WIDE R28, R9, 0x8, R14 ;  /* 0x00000008091c8825 */ /* 0x002fe400078e020e */
[----:B------:R-:W3:Y:S01]  /*0720*/  @!P0 LDG.E.64 R14, desc[UR8][R18.64+-0x28] ;  /* 0xffffd808120e8981 */ /* 0x000ee2000c1e1b00 */
[----:B--2---:R-:W-:-:S03]  /*0730*/  @!P2 DFMA R10, R20, R16, R10 ;  /* 0x00000010140aa22b */ /* 0x004fc6000000000a */
[----:B------:R-:W3:Y:S01]  /*0740*/  @!P0 LDG.E.64 R16, desc[UR8][R28.64] ;  /* 0x000000081c108981 */ /* 0x000ee2000c1e1b00 */
[C---:B------:R-:W-:Y:S01]  /*0750*/  VIADD R26, R27.reuse, 0x6 ;  /* 0x000000061b1a7836 */ /* 0x040fe20000000000 */
[----:B------:R-:W-:-:S04]  /*0760*/  IADD3 R20, PT, PT, R27, 0x7, RZ ;  /* 0x000000071b147810 */ /* 0x000fc80007ffe0ff */
[----:B------:R-:W-:-:S04]  /*0770*/  ISETP.GE.AND P1, PT, R26, UR6, PT ;  /* 0x000000061a007c0c */ /* 0x000fc8000bf26270 */
[----:B------:R-:W-:Y:S02]  /*0780*/  ISETP.LT.OR P1, PT, R26, RZ, P1 ;  /* 0x000000ff1a00720c */ /* 0x000fe40000f21670 */
[----:B------:R-:W-:-:S04]  /*0790*/  ISETP.GE.AND P2, PT, R20, UR6, PT ;  /* 0x0000000614007c0c */ /* 0x000fc8000bf46270 */
[----:B------:R-:W-:-:S13]  /*07a0*/  ISETP.LT.OR P2, PT, R20, RZ, P2 ;  /* 0x000000ff1400720c */ /* 0x000fda0001741670 */
[----:B------:R-:W1:Y:S01]  /*07b0*/  @!P2 LDC.64 R20, c[0x0][0x388] ;  /* 0x0000e200ff14ab82 */ /* 0x000e620000000a00 */
[----:B------:R-:W2:Y:S01]  /*07c0*/  @!P2 LDG.E.64 R28, desc[UR8][R18.64+-0x38] ;  /* 0xffffc808121ca981 */ /* 0x000ea2000c1e1b00 */
[----:B-1----:R-:W-:-:S06]  /*07d0*/  @!P2 IMAD.WIDE R20, R23, 0x8, R20 ;  /* 0x000000081714a825 */ /* 0x002fcc00078e0214 */
[----:B------:R-:W2:Y:S01]  /*07e0*/  @!P2 LDG.E.64 R20, desc[UR8][R20.64] ;  /* 0x000000081414a981 */ /* 0x000ea2000c1e1b00 */
[----:B---3--:R-:W-:Y:S01]  /*07f0*/  @!P0 DFMA R10, R16, R14, R10 ;  /* 0x0000000e100a822b */ /* 0x008fe2000000000a */
[----:B------:R-:W1:Y:S02]  /*0800*/  @!P1 LDC.64 R14, c[0x0][0x388] ;  /* 0x0000e200ff0e9b82 */ /* 0x000e640000000a00 */
[----:B-1----:R-:W-:Y:S02]  /*0810*/  @!P1 IMAD.WIDE R16, R22, 0x8, R14 ;  /* 0x0000000816109825 */ /* 0x002fe400078e020e */
[----:B------:R-:W3:Y:S04]  /*0820*/  @!P1 LDG.E.64 R14, desc[UR8][R18.64+-0x30] ;  /* 0xffffd008120e9981 */ /* 0x000ee8000c1e1b00 */
[----:B------:R-:W3:Y:S01]  /*0830*/  @!P1 LDG.E.64 R16, desc[UR8][R16.64] ;  /* 0x0000000810109981 */ /* 0x000ee2000c1e1b00 */
[----:B------:R-:W-:-:S04]  /*0840*/  UIADD3 UR4, UPT, UPT, UR4, 0x8, URZ ;  /* 0x0000000804047890 */ /* 0x000fc8000fffe0ff */
[----:B------:R-:W-:Y:S01]  /*0850*/  UISETP.NE.AND UP0, UPT, UR4, URZ, UPT ;  /* 0x000000ff0400728c */ /* 0x000fe2000bf05270 */
[----:B------:R-:W-:Y:S01]  /*0860*/  IADD3 R0, PT, PT, R0, -0x8, RZ ;  /* 0xfffffff800007810 */ /* 0x000fe20007ffe0ff */
[----:B------:R-:W-:Y:S01]  /*0870*/  VIADD R27, R27, 0x8 ;  /* 0x000000081b1b7836 */ /* 0x000fe20000000000 */
[----:B------:R-:W-:Y:S01]  /*0880*/  UIADD3 UR5, UPT, UPT, UR5, 0x8, URZ ;  /* 0x0000000805057890 */ /* 0x000fe2000fffe0ff */
[----:B---3--:R-:W-:Y:S01]  /*0890*/  @!P1 DFMA R10, R16, R14, R10 ;  /* 0x0000000e100a922b */ /* 0x008fe2000000000a */
[----:B0-----:R-:W-:-:S04]  /*08a0*/  IMAD.MOV.U32 R15, RZ, RZ, R6 ;  /* 0x000000ffff0f7224 */ /* 0x001fc800078e0006 */
[----:B------:R-:W-:-:S03]  /*08b0*/  IMAD R25, R15, 0x8, R25 ;  /* 0x000000080f197824 */ /* 0x000fc600078e0219 */
[----:B--2---:R-:W-:Y:S01]  /*08c0*/  @!P2 DFMA R10, R20, R28, R10 ;  /* 0x0000001c140aa22b */ /* 0x004fe2000000000a */
[C---:B------:R-:W-:Y:S01]  /*08d0*/  LEA R5, R15.reuse, R5, 0x3 ;  /* 0x000000050f057211 */ /* 0x040fe200078e18ff */
[C---:B------:R-:W-:Y:S01]  /*08e0*/  IMAD R7, R15.reuse, 0x8, R7 ;  /* 0x000000080f077824 */ /* 0x040fe200078e0207 */
[C---:B------:R-:W-:Y:S01]  /*08f0*/  LEA R24, R15.reuse, R24, 0x3 ;  /* 0x000000180f187211 */ /* 0x040fe200078e18ff */
[C---:B------:R-:W-:Y:S01]  /*0900*/  IMAD R9, R15.reuse, 0x8, R9 ;  /* 0x000000080f097824 */ /* 0x040fe200078e0209 */
[C---:B------:R-:W-:Y:S01]  /*0910*/  LEA R8, R15.reuse, R8, 0x3 ;  /* 0x000000080f087211 */ /* 0x040fe200078e18ff */
[C---:B------:R-:W-:Y:S01]  /*0920*/  IMAD R23, R15.reuse, 0x8, R23 ;  /* 0x000000080f177824 */ /* 0x040fe200078e0217 */
[----:B------:R-:W-:Y:S01]  /*0930*/  LEA R22, R15, R22, 0x3 ;  /* 0x000000160f167211 */ /* 0x000fe200078e18ff */
[----:B------:R-:W-:Y:S06]  /*0940*/  BRA.U UP0, `(.L_x_2) ;  /* 0xfffffff900c47547 */ /* 0x000fec000b83ffff */
[----:B------:R-:W-:-:S12]  /*0950*/  UIADD3 UR4, UPT, UPT, UR5, -0x3, URZ ;  /* 0xfffffffd05047890 */ /* 0x000fd8000fffe0ff */
.L_x_1:
[----:B------:R-:W0:Y:S02]  /*0960*/  LDC R0, c[0x0][0x3a0] ;  /* 0x0000e800ff007b82 */ /* 0x000e240000000800 */
[C---:B0-----:R-:W-:Y:S02]  /*0970*/  SHF.L.U32 R5, R0.reuse, 0x1, RZ ;  /* 0x0000000100057819 */ /* 0x041fe400000006ff */
[----:B------:R-:W-:Y:S02]  /*0980*/  LOP3.LUT R6, R0, 0x1, RZ, 0xc0, !PT ;  /* 0x0000000100067812 */ /* 0x000fe400078ec0ff */
[----:B------:R-:W-:Y:S02]  /*0990*/  LOP3.LUT R5, R5, 0x6, RZ, 0xc0, !PT ;  /* 0x0000000605057812 */ /* 0x000fe400078ec0ff */
[----:B------:R-:W-:Y:S02]  /*09a0*/  ISETP.NE.U32.AND P3, PT, R6, 0x1, PT ;  /* 0x000000010600780c */ /* 0x000fe40003f65070 */
[----:B------:R-:W-:-:S13]  /*09b0*/  ISETP.GE.U32.AND P0, PT, R5, 0x3, PT ;  /* 0x000000030500780c */ /* 0x000fda0003f06070 */
[----:B------:R-:W-:Y:S05]  /*09c0*/  @!P0 BRA `(.L_x_3) ;  /* 0x0000000000a08947 */ /* 0x000fea0003800000 */
[----:B------:R-:W-:Y:S01]  /*09d0*/  VIADD R17, R3, UR4 ;  /* 0x0000000403117c36 */ /* 0x000fe20008000000 */
[----:B------:R-:W0:Y:S01]  /*09e0*/  LDC.64 R6, c[0x0][0x390] ;  /* 0x0000e400ff067b82 */ /* 0x000e220000000a00 */
[----:B------:R-:W-:Y:S02]  /*09f0*/  VIADD R13, R0, -UR4 ;  /* 0x80000004000d7c36 */ /* 0x000fe40008000000 */
[C---:B------:R-:W-:Y:S01]  /*0a00*/  VIADD R14, R17.reuse, 0x2 ;  /* 0x00000002110e7836 */ /* 0x040fe20000000000 */
[C---:B------:R-:W-:Y:S02]  /*0a10*/  ISETP.GE.AND P0, PT, R17.reuse, UR6, PT ;  /* 0x0000000611007c0c */ /* 0x040fe4000bf06270 */
[C---:B------:R-:W-:Y:S02]  /*0a20*/  IADD3 R19, PT, PT, R17.reuse, 0x1, RZ ;  /* 0x0000000111137810 */ /* 0x040fe40007ffe0ff */
[----:B------:R-:W-:Y:S02]  /*0a30*/  ISETP.LT.OR P0, PT, R17, RZ, P0 ;  /* 0x000000ff1100720c */ /* 0x000fe40000701670 */
[----:B------:R-:W-:-:S02]  /*0a40*/  ISETP.GE.AND P1, PT, R19, UR6, PT ;  /* 0x0000000613007c0c */ /* 0x000fc4000bf26270 */
[C---:B------:R-:W-:Y:S02]  /*0a50*/  ISETP.GE.AND P2, PT, R14.reuse, UR6, PT ;  /* 0x000000060e007c0c */ /* 0x040fe4000bf46270 */
[----:B------:R-:W-:Y:S02]  /*0a60*/  ISETP.LT.OR P1, PT, R19, RZ, P1 ;  /* 0x000000ff1300720c */ /* 0x000fe40000f21670 */
[----:B------:R-:W-:Y:S02]  /*0a70*/  IADD3 R5, PT, PT, R17, 0x3, RZ ;  /* 0x0000000311057810 */ /* 0x000fe40007ffe0ff */
[----:B------:R-:W-:Y:S02]  /*0a80*/  ISETP.LT.OR P2, PT, R14, RZ, P2 ;  /* 0x000000ff0e00720c */ /* 0x000fe40001741670 */
[----:B------:R-:W-:Y:S01]  /*0a90*/  ISETP.GE.AND P4, PT, R5, UR6, PT ;  /* 0x0000000605007c0c */ /* 0x000fe2000bf86270 */
[----:B------:R-:W1:Y:S01]  /*0aa0*/  @!P0 LDC.64 R8, c[0x0][0x388] ;  /* 0x0000e200ff088b82 */ /* 0x000e620000000a00 */
[----:B------:R-:W-:-:S02]  /*0ab0*/  @!P0 IMAD R17, R17, R15, R4 ;  /* 0x0000000f11118224 */ /* 0x000fc400078e0204 */
[----:B------:R-:W-:Y:S01]  /*0ac0*/  ISETP.LT.OR P4, PT, R5, RZ, P4 ;  /* 0x000000ff0500720c */ /* 0x000fe20002781670 */
[----:B0-----:R-:W-:-:S04]  /*0ad0*/  IMAD.WIDE R6, R13, 0x8, R6 ;  /* 0x000000080d067825 */ /* 0x001fc800078e0206 */
[----:B------:R-:W0:Y:S01]  /*0ae0*/  @!P1 LDC.64 R20, c[0x0][0x388] ;  /* 0x0000e200ff149b82 */ /* 0x000e220000000a00 */
[----:B------:R-:W-:Y:S01]  /*0af0*/  @!P1 IMAD R19, R19, R15, R4 ;  /* 0x0000000f13139224 */ /* 0x000fe200078e0204 */
[----:B------:R-:W2:Y:S06]  /*0b00*/  @!P0 LDG.E.64 R12, desc[UR8][R6.64] ;  /* 0x00000008060c8981 */ /* 0x000eac000c1e1b00 */
[----:B------:R-:W3:Y:S01]  /*0b10*/  @!P2 LDC.64 R22, c[0x0][0x388] ;  /* 0x0000e200ff16ab82 */ /* 0x000ee20000000a00 */
[----:B-1----:R-:W-:Y:S01]  /*0b20*/  @!P0 IMAD.WIDE R16, R17, 0x8, R8 ;  /* 0x0000000811108825 */ /* 0x002fe200078e0208 */
[----:B------:R-:W4:Y:S06]  /*0b30*/  @!P4 LDG.E.64 R26, desc[UR8][R6.64+-0x18] ;  /* 0xffffe808061ac981 */ /* 0x000f2c000c1e1b00 */
[----:B------:R-:W1:Y:S01]  /*0b40*/  @!P4 LDC.64 R8, c[0x0][0x388] ;  /* 0x0000e200ff08cb82 */ /* 0x000e620000000a00 */
[----:B------:R-:W2:Y:S01]  /*0b50*/  @!P0 LDG.E.64 R16, desc[UR8][R16.64] ;  /* 0x0000000810108981 */ /* 0x000ea2000c1e1b00 */
[----:B0-----:R-:W-:-:S03]  /*0b60*/  @!P1 IMAD.WIDE R20, R19, 0x8, R20 ;  /* 0x0000000813149825 */ /* 0x001fc600078e0214 */
[----:B------:R-:W5:Y:S01]  /*0b70*/  @!P1 LDG.E.64 R18, desc[UR8][R6.64+-0x8] ;  /* 0xfffff80806129981 */ /* 0x000f62000c1e1b00 */
[----:B------:R-:W-:-:S03]  /*0b80*/  @!P2 IMAD R25, R14, R15, R4 ;  /* 0x0000000f0e19a224 */ /* 0x000fc600078e0204 */
[----:B------:R-:W5:Y:S01]  /*0b90*/  @!P1 LDG.E.64 R20, desc[UR8][R20.64] ;  /* 0x0000000814149981 */ /* 0x000f62000c1e1b00 */
[----:B---3--:R-:W-:-:S03]  /*0ba0*/  @!P2 IMAD.WIDE R24, R25, 0x8, R22 ;  /* 0x000000081918a825 */ /* 0x008fc600078e0216 */
[----:B------:R-:W3:Y:S01]  /*0bb0*/  @!P2 LDG.E.64 R22, desc[UR8][R6.64+-0x10] ;  /* 0xfffff0080616a981 */ /* 0x000ee2000c1e1b00 */
[----:B------:R-:W-:-:S03]  /*0bc0*/  @!P4 IMAD R5, R5, R15, R4 ;  /* 0x0000000f0505c224 */ /* 0x000fc600078e0204 */
[----:B------:R-:W3:Y:S01]  /*0bd0*/  @!P2 LDG.E.64 R24, desc[UR8][R24.64] ;  /* 0x000000081818a981 */ /* 0x000ee2000c1e1b00 */
[----:B-1----:R-:W-:-:S06]  /*0be0*/  @!P4 IMAD.WIDE R8, R5, 0x8, R8 ;  /* 0x000000080508c825 */ /* 0x002fcc00078e0208 */
[----:B------:R-:W4:Y:S01]  /*0bf0*/  @!P4 LDG.E.64 R8, desc[UR8][R8.64] ;  /* 0x000000080808c981 */ /* 0x000f22000c1e1b00 */
[----:B------:R-:W-:Y:S01]  /*0c00*/  UIADD3 UR4, UPT, UPT, UR4, 0x4, URZ ;  /* 0x0000000404047890 */ /* 0x000fe2000fffe0ff */
[----:B--2---:R-:W-:-:S08]  /*0c10*/  @!P0 DFMA R10, R16, R12, R10 ;  /* 0x0000000c100a822b */ /* 0x004fd0000000000a */
[----:B-----5:R-:W-:-:S08]  /*0c20*/  @!P1 DFMA R10, R20, R18, R10 ;  /* 0x00000012140a922b */ /* 0x020fd0000000000a */
[----:B---3--:R-:W-:-:S08]  /*0c30*/  @!P2 DFMA R10, R24, R22, R10 ;  /* 0x00000016180aa22b */ /* 0x008fd0000000000a */
[----:B----4-:R-:W-:-:S11]  /*0c40*/  @!P4 DFMA R10, R8, R26, R10 ;  /* 0x0000001a080ac22b */ /* 0x010fd6000000000a */
.L_x_3:
[----:B------:R-:W-:Y:S05]  /*0c50*/  @P3 BRA `(.L_x_4) ;  /* 0x0000000000583947 */ /* 0x000fea0003800000 */
[----:B------:R-:W-:Y:S01]  /*0c60*/  IADD3 R5, PT, PT, R3, UR4, RZ ;  /* 0x0000000403057c10 */ /* 0x000fe2000fffe0ff */
[----:B------:R-:W0:Y:S01]  /*0c70*/  LDC.64 R8, c[0x0][0x390] ;  /* 0x0000e400ff087b82 */ /* 0x000e220000000a00 */
[----:B------:R-:W-:Y:S02]  /*0c80*/  IADD3 R7, PT, PT, R0, -UR4, RZ ;  /* 0x8000000400077c10 */ /* 0x000fe4000fffe0ff */
[C---:B------:R-:W-:Y:S01]  /*0c90*/  ISETP.GE.AND P0, PT, R5.reuse, UR6, PT ;  /* 0x0000000605007c0c */ /* 0x040fe2000bf06270 */
[----:B------:R-:W-:-:S03]  /*0ca0*/  VIADD R14, R5, 0x1 ;  /* 0x00000001050e7836 */ /* 0x000fc60000000000 */
[----:B------:R-:W-:Y:S02]  /*0cb0*/  ISETP.LT.OR P0, PT, R5, RZ, P0 ;  /* 0x000000ff0500720c */ /* 0x000fe40000701670 */
[----:B------:R-:W-:-:S04]  /*0cc0*/  ISETP.GE.AND P1, PT, R14, UR6, PT ;  /* 0x000000060e007c0c */ /* 0x000fc8000bf26270 */
[----:B------:R-:W-:-:S07]  /*0cd0*/  ISETP.LT.OR P1, PT, R14, RZ, P1 ;  /* 0x000000ff0e00720c */ /* 0x000fce0000f21670 */
[----:B------:R-:W1:Y:S01]  /*0ce0*/  @!P0 LDC.64 R16, c[0x0][0x388] ;  /* 0x0000e200ff108b82 */ /* 0x000e620000000a00 */
[----:B------:R-:W-:Y:S02]  /*0cf0*/  @!P0 IMAD R5, R5, R15, R4 ;  /* 0x0000000f05058224 */ /* 0x000fe400078e0204 */
[----:B0-----:R-:W-:-:S05]  /*0d00*/  IMAD.WIDE R8, R7, 0x8, R8 ;  /* 0x0000000807087825 */ /* 0x001fca00078e0208 */
[----:B------:R-:W0:Y:S01]  /*0d10*/  @!P1 LDC.64 R12, c[0x0][0x388] ;  /* 0x0000e200ff0c9b82 */ /* 0x000e220000000a00 */
[----:B------:R-:W2:Y:S04]  /*0d20*/  @!P0 LDG.E.64 R6, desc[UR8][R8.64] ;  /* 0x0000000808068981 */ /* 0x000ea8000c1e1b00 */
[----:B------:R-:W3:Y:S01]  /*0d30*/  @!P1 LDG.E.64 R18, desc[UR8][R8.64+-0x8] ;  /* 0xfffff80808129981 */ /* 0x000ee2000c1e1b00 */
[----:B-1----:R-:W-:-:S04]  /*0d40*/  @!P0 IMAD.WIDE R16, R5, 0x8, R16 ;  /* 0x0000000805108825 */ /* 0x002fc800078e0210 */
[----:B------:R-:W-:Y:S02]  /*0d50*/  @!P1 IMAD R5, R14, R15, R4 ;  /* 0x0000000f0e059224 */ /* 0x000fe400078e0204 */
[----:B------:R-:W2:Y:S02]  /*0d60*/  @!P0 LDG.E.64 R16, desc[UR8][R16.64] ;  /* 0x0000000810108981 */ /* 0x000ea4000c1e1b00 */
[----:B0-----:R-:W-:-:S06]  /*0d70*/  @!P1 IMAD.WIDE R12, R5, 0x8, R12 ;  /* 0x00000008050c9825 */ /* 0x001fcc00078e020c */
[----:B------:R-:W3:Y:S01]  /*0d80*/  @!P1 LDG.E.64 R12, desc[UR8][R12.64] ;  /* 0x000000080c0c9981 */ /* 0x000ee2000c1e1b00 */
[----:B------:R-:W-:Y:S01]  /*0d90*/  UIADD3 UR4, UPT, UPT, UR4, 0x2, URZ ;  /* 0x0000000204047890 */ /* 0x000fe2000fffe0ff */
[----:B--2---:R-:W-:-:S08]  /*0da0*/  @!P0 DFMA R10, R16, R6, R10 ;  /* 0x00000006100a822b */ /* 0x004fd0000000000a */
[----:B---3--:R-:W-:-:S11]  /*0db0*/  @!P1 DFMA R10, R12, R18, R10 ;  /* 0x000000120c0a922b */ /* 0x008fd6000000000a */
.L_x_4:
[----:B------:R-:W-:Y:S01]  /*0dc0*/  VIADD R3, R3, UR4 ;  /* 0x0000000403037c36 */ /* 0x000fe20008000000 */
[----:B------:R-:W-:Y:S04]  /*0dd0*/  BSSY.RECONVERGENT B0, `(.L_x_0) ;  /* 0x000000d000007945 */ /* 0x000fe80003800200 */
[----:B------:R-:W-:-:S04]  /*0de0*/  ISETP.GE.AND P0, PT, R3, UR6, PT ;  /* 0x0000000603007c0c */ /* 0x000fc8000bf06270 */
[----:B------:R-:W-:-:S13]  /*0df0*/  ISETP.LT.OR P0, PT, R3, RZ, P0 ;  /* 0x000000ff0300720c */ /* 0x000fda0000701670 */
[----:B------:R-:W-:Y:S05]  /*0e00*/  @P0 BRA `(.L_x_5) ;  /* 0x0000000000240947 */ /* 0x000fea0003800000 */
[----:B------:R-:W0:Y:S01]  /*0e10*/  LDC.64 R6, c[0x0][0x388] ;  /* 0x0000e200ff067b82 */ /* 0x000e220000000a00 */
[----:B------:R-:W-:Y:S01]  /*0e20*/  IMAD R5, R3, R15, R4 ;  /* 0x0000000f03057224 */ /* 0x000fe200078e0204 */
[----:B------:R-:W-:-:S06]  /*0e30*/  IADD3 R3, PT, PT, R0, -UR4, RZ ;  /* 0x8000000400037c10 */ /* 0x000fcc000fffe0ff */
[----:B------:R-:W1:Y:S01]  /*0e40*/  LDC.64 R8, c[0x0][0x390] ;  /* 0x0000e400ff087b82 */ /* 0x000e620000000a00 */
[----:B0-----:R-:W-:-:S06]  /*0e50*/  IMAD.WIDE R4, R5, 0x8, R6 ;  /* 0x0000000805047825 */ /* 0x001fcc00078e0206 */
[----:B------:R-:W2:Y:S01]  /*0e60*/  LDG.E.64 R4, desc[UR8][R4.64] ;  /* 0x0000000804047981 */ /* 0x000ea2000c1e1b00 */
[----:B-1----:R-:W-:-:S06]  /*0e70*/  IMAD.WIDE R6, R3, 0x8, R8 ;  /* 0x0000000803067825 */ /* 0x002fcc00078e0208 */
[----:B------:R-:W2:Y:S02]  /*0e80*/  LDG.E.64 R6, desc[UR8][R6.64] ;  /* 0x0000000806067981 */ /* 0x000ea4000c1e1b00 */
[----:B--2---:R-:W-:-:S11]  /*0e90*/  DFMA R10, R4, R6, R10 ;  /* 0x00000006040a722b */ /* 0x004fd6000000000a */
.L_x_5:
[----:B------:R-:W-:Y:S05]  /*0ea0*/  BSYNC.RECONVERGENT B0 ;  /* 0x0000000000007941 */ /* 0x000fea0003800200 */
.L_x_0:
[----:B------:R-:W0:Y:S02]  /*0eb0*/  LDC.64 R4, c[0x0][0x380] ;  /* 0x0000e000ff047b82 */ /* 0x000e240000000a00 */
[----:B0-----:R-:W-:-:S05]  /*0ec0*/  IMAD.WIDE R2, R2, 0x8, R4 ;  /* 0x0000000802027825 */ /* 0x001fca00078e0204 */
[----:B------:R-:W-:Y:S01]  /*0ed0*/  STG.E.64 desc[UR8][R2.64], R10 ;  /* 0x0000000a02007986 */ /* 0x000fe2000c101b08 */
[----:B------:R-:W-:Y:S05]  /*0ee0*/  EXIT ;  /* 0x000000000000794d */ /* 0x000fea0003800000 */
.L_x_6:
[----:B------:R-:W-:-:S00]  /*0ef0*/  BRA `(.L_x_6) ;  /* 0xfffffffc00fc7947 */ /* 0x000fc0000383ffff */
[----:B------:R-:W-:-:S00]  /*0f00*/  NOP ;  /* 0x0000000000007918 */ /* 0x000fc00000000000 */
[----:B------:R-:W-:-:S00]  /*0f10*/  NOP ;  /* 0x0000000000007918 */ /* 0x000fc00000000000 */
[----:B------:R-:W-:-:S00]  /*0f20*/  NOP ;  /* 0x0000000000007918 */ /* 0x000fc00000000000 */
[----:B------:R-:W-:-:S00]  /*0f30*/  NOP ;  /* 0x0000000000007918 */ /* 0x000fc00000000000 */
[----:B------:R-:W-:-:S00]  /*0f40*/  NOP ;  /* 0x0000000000007918 */ /* 0x000fc00000000000 */
[----:B------:R-:W-:-:S00]  /*0f50*/  NOP ;  /* 0x0000000000007918 */ /* 0x000fc00000000000 */
[----:B------:R-:W-:-:S00]  /*0f60*/  NOP ;  /* 0x0000000000007918 */ /* 0x000fc00000000000 */
[----:B------:R-:W-:-:S00]  /*0f70*/  NOP ;  /* 0x0000000000007918 */ /* 0x000fc00000000000 */
.L_x_14:


//--------------------- .text._Z17convolutionRowGPUPdS_S_iii --------------------------
	.section	.text._Z17convolutionRowGPUPdS_S_iii,"ax",@progbits
	.align	128
        .global         _Z17convolutionRowGPUPdS_S_iii
        .type           _Z17convolutionRowGPUPdS_S_iii,@function
        .size           _Z17convolutionRowGPUPdS_S_iii,(.L_x_15 - _Z17convolutionRowGPUPdS_S_iii)
        .other          _Z17convolutionRowGPUPdS_S_iii,@"STO_CUDA_ENTRY STV_DEFAULT"
_Z17convolutionRowGPUPdS_S_iii:
.text._Z17convolutionRowGPUPdS_S_iii:
[----:B------:R-:W-:Y:S01]  /*0000*/  LDC R1, c[0x0][0x37c] ;  /* 0x0000df00ff017b82 */ /* 0x000fe20000000800 */
[----:B------:R-:W0:Y:S01]  /*0010*/  LDCU UR4, c[0x0][0x398] ;  /* 0x00007300ff0477ac */ /* 0x000e220008000800 */
[----:B------:R-:W1:Y:S06]  /*0020*/  S2R R6, SR_TID.X ;  /* 0x0000000000067919 */ /* 0x000e6c0000002100 */
[----:B------:R-:W1:Y:S01]  /*0030*/  LDC R3, c[0x0][0x360] ;  /* 0x0000d800ff037b82 */ /* 0x000e620000000800 */
[----:B0-----:R-:W-:-:S07]  /*0040*/  IMAD.U32 R0, RZ, RZ, UR4 ;  /* 0x00000004ff007e24 */ /* 0x001fce000f8e00ff */
[----:B------:R-:W1:Y:S01]  /*0050*/  S2UR UR4, SR_CTAID.X ;  /* 0x00000000000479c3 */ /* 0x000e620000002500 */
[----:B------:R-:W-:-:S04]  /*0060*/  IABS R7, R0 ;  /* 0x0000000000077213 */ /* 0x000fc80000000000 */
[----:B------:R-:W0:Y:S08]  /*0070*/  I2F.RP R2, R7 ;  /* 0x0000000700027306 */ /* 0x000e300000209400 */
[----:B0-----:R-:W0:Y:S01]  /*0080*/  MUFU.RCP R2, R2 ;  /* 0x0000000200027308 */ /* 0x001e220000001000 */
[----:B-1----:R-:W-:Y:S01]  /*0090*/  IMAD R3, R3, UR4, R6 ;  /* 0x0000000403037c24 */ /* 0x002fe2000f8e0206 */
[----:B------:R-:W1:Y:S01]  /*00a0*/  LDCU UR4, c[0x0][0x39c] ;  /* 0x00007380ff0477ac */ /* 0x000e620008000800 */
[----:B0-----:R-:W-:-:S03]  /*00b0*/  VIADD R4, R2, 0xffffffe ;  /* 0x0ffffffe02047836 */ /* 0x001fc60000000000 */
[----:B------:R-:W-:Y:S02]  /*00c0*/  IABS R2, R3 ;  /* 0x0000000300027213 */ /* 0x000fe40000000000 */
[----:B------:R0:W2:Y:S02]  /*00d0*/  F2I.FTZ.U32.TRUNC.NTZ R5, R4 ;  /* 0x0000000400057305 */ /* 0x0000a4000021f000 */
[----:B0-----:R-:W-:Y:S02]  /*00e0*/  HFMA2 R4, -RZ, RZ, 0, 0 ;  /* 0x00000000ff047431 */ /* 0x001fe400000001ff */
[----:B--2---:R-:W-:-:S04]  /*00f0*/  IMAD.MOV R8, RZ, RZ, -R5 ;  /* 0x000000ffff087224 */ /* 0x004fc800078e0a05 */
[----:B------:R-:W-:-:S04]  /*0100*/  IMAD R9, R8, R7, RZ ;  /* 0x0000000708097224 */ /* 0x000fc800078e02ff */
[----:B------:R-:W-:-:S06]  /*0110*/  IMAD.HI.U32 R5, R5, R9, R4 ;  /* 0x0000000905057227 */ /* 0x000fcc00078e0004 */
[----:B------:R-:W-:-:S04]  /*0120*/  IMAD.HI.U32 R5, R5, R2, RZ ;  /* 0x0000000205057227 */ /* 0x000fc800078e00ff */
[----:B------:R-:W-:-:S04]  /*0130*/  IMAD.MOV R6, RZ, RZ, -R5 ;  /* 0x000000ffff067224 */ /* 0x000fc800078e0a05 */
[----:B------:R-:W-:-:S05]  /*0140*/  IMAD R2, R7, R6, R2 ;  /* 0x0000000607027224 */ /* 0x000fca00078e0202 */
[----:B------:R-:W-:-:S13]  /*0150*/  ISETP.GT.U32.AND P1, PT, R7, R2, PT ;  /* 0x000000020700720c */ /* 0x000fda0003f24070 */
[----:B------:R-:W-:Y:S01]  /*0160*/  @!P1 IMAD.IADD R2, R2, 0x1, -R7 ;  /* 0x0000000102029824 */ /* 0x000fe200078e0a07 */
[----:B------:R-:W-:Y:S02]  /*0170*/  @!P1 IADD3 R5, PT, PT, R5, 0x1, RZ ;  /* 0x0000000105059810 */ /* 0x000fe40007ffe0ff */
[----:B------:R-:W-:Y:S02]  /*0180*/  ISETP.NE.AND P1, PT, R0, RZ, PT ;  /* 0x000000ff0000720c */ /* 0x000fe40003f25270 */
[----:B------:R-:W-:Y:S02]  /*0190*/  ISETP.GE.U32.AND P0, PT, R2, R7, PT ;  /* 0x000000070200720c */ /* 0x000fe40003f06070 */
[----:B------:R-:W-:-:S04]  /*01a0*/  LOP3.LUT R2, R3, R0, RZ, 0x3c, !PT ;  /* 0x0000000003027212 */ /* 0x000fc800078e3cff */
[----:B------:R-:W-:-:S07]  /*01b0*/  ISETP.GE.AND P2, PT, R2, RZ, PT ;  /* 0x000000ff0200720c */ /* 0x000fce0003f46270 */
[----:B------:R-:W-:-:S06]  /*01c0*/  @P0 VIADD R5, R5, 0x1 ;  /* 0x0000000105050836 */ /* 0x000fcc0000000000 */
[----:B------:R-:W-:Y:S01]  /*01d0*/  @!P2 IMAD.MOV R5, RZ, RZ, -R5 ;  /* 0x000000ffff05a224 */ /* 0x000fe200078e0a05 */
[----:B------:R-:W-:-:S04]  /*01e0*/  @!P1 LOP3.LUT R5, RZ, R0, RZ, 0x33, !PT ;  /* 0x00000000ff059212 */ /* 0x000fc800078e33ff */
[----:B-1----:R-:W-:-:S04]  /*01f0*/  ISETP.GE.AND P0, PT, R5, UR4, PT ;  /* 0x0000000405007c0c */ /* 0x002fc8000bf06270 */
        /* <DEDUP_REMOVED lines=8> */
[----:B------:R-:W-:Y:S02]  /*0280*/  IADD3 R2, PT, PT, -R5, RZ, RZ ;  /* 0x000000ff05027210 */ /* 0x000fe40007ffe1ff */
[----:B------:R-:W-:Y:S01]  /*0290*/  CS2R R8, SRZ ;  /* 0x0000000000087805 */ /* 0x000fe2000001ff00 */
[----:B------:R-:W-:Y:S02]  /*02a0*/  UIADD3 UR4, UPT, UPT, -UR7, URZ, URZ ;  /* 0x000000ff07047290 */ /* 0x000fe4000fffe1ff */
[----:B------:R-:W-:-:S03]  /*02b0*/  IMAD R2, R0, R2, R3 ;  /* 0x0000000200027224 */ /* 0x000fc600078e0203 */
[----:B------:R-:W-:Y:S07]  /*02c0*/  BRA.U !UP0, `(.L_x_8) ;  /* 0x0000000108f07547 */ /* 0x000fee000b800000 */
[----:B------:R-:W-:Y:S02]  /*02d0*/  USHF.L.U32 UR6, UR7, 0x1, URZ ;  /* 0x0000000107067899 */ /* 0x000fe400080006ff */
[----:B------:R-:W-:Y:S01]  /*02e0*/  VIADD R7, R2, -UR7 ;  /* 0x8000000702077c36 */ /* 0x000fe20008000000 */
[----:B------:R-:W-:Y:S01]  /*02f0*/  CS2R R8, SRZ ;  /* 0x0000000000087805 */ /* 0x000fe2000001ff00 */
[----:B------:R-:W-:Y:S01]  /*0300*/  VIADD R6, R3, -UR7 ;  /* 0x8000000703067c36 */ /* 0x000fe20008000000 */
[----:B------:R-:W-:Y:S02]  /*0310*/  ULOP3.LUT UR4, UR6, 0xfffffff8, URZ, 0xc0, !UPT ;  /* 0xfffffff806047892 */ /* 0x000fe4000f8ec0ff */
[----:B------:R-:W-:Y:S01]  /*0320*/  MOV R4, UR6 ;  /* 0x0000000600047c02 */ /* 0x000fe20008000f00 */
[----:B------:R-:W-:Y:S02]  /*0330*/  UIADD3 UR5, UPT, UPT, -UR7, 0x3, URZ ;  /* 0x0000000307057890 */ /* 0x000fe4000fffe1ff */
[----:B------:R-:W-:-:S12]  /*0340*/  UIADD3 UR4, UPT, UPT, -UR4, URZ, URZ ;  /* 0x000000ff04047290 */ /* 0x000fd8000fffe1ff */
.L_x_9:
[----:B------:R-:W0:Y:S08]  /*0350*/  LDC R0, c[0x0][0x398] ;  /* 0x0000e600ff007b82 */ /* 0x000e300000000800 */
[----:B------:R-:W1:Y:S08]  /*0360*/  LDC.64 R26, c[0x0][0x388] ;  /* 0x0000e200ff1a7b82 */ /* 0x000e700000000a00 */
[----:B------:R-:W2:Y:S01]  /*0370*/  LDC.64 R10, c[0x0][0x390] ;  /* 0x0000e400ff0a7b82 */ /* 0x000ea20000000a00 */
[----:B0-----:R-:W-:Y:S01]  /*0380*/  ISETP.GE.U32.AND P1, PT, R7, R0, PT ;  /* 0x000000000700720c */ /* 0x001fe20003f26070 */
[----:B-1----:R-:W-:-:S12]  /*0390*/  IMAD.WIDE R26, R6, 0x8, R26 ;  /* 0x00000008061a7825 */ /* 0x002fd800078e021a */
[----:B------:R-:W3:Y:S01]  /*03a0*/  @!P1 LDG.E.64 R22, desc[UR8][R26.64] ;  /* 0x000000081a169981 */ /* 0x000ee2000c1e1b00 */
[----:B--2---:R-:W-:-:S05]  /*03b0*/  IMAD.WIDE R10, R4, 0x8, R10 ;  /* 0x00000008040a7825 */ /* 0x004fca00078e020a */
[----:B------:R-:W3:Y:S01]  /*03c0*/  @!P1 LDG.E.64 R20, desc[UR8][R10.64] ;  /* 0x000000080a149981 */ /* 0x000ee2000c1e1b00 */
[----:B------:R-:W-:-:S05]  /*03d0*/  VIADD R13, R7, 0x1 ;  /* 0x00000001070d7836 */ /* 0x000fca0000000000 */
[----:B------:R-:W-:Y:S01]  /*03e0*/  ISETP.GE.U32.AND P4, PT, R13, R0, PT ;  /* 0x000000000d00720c */ /* 0x000fe20003f86070 */
[C---:B------:R-:W-:Y:S01]  /*03f0*/  VIADD R13, R7.reuse, 0x2 ;  /* 0x00000002070d7836 */ /* 0x040fe20000000000 */
[----:B------:R-:W-:-:S04]  /*0400*/  IADD3 R17, PT, PT, R7, 0x3, RZ ;  /* 0x0000000307117810 */ /* 0x000fc80007ffe0ff */
[-C--:B------:R-:W-:Y:S02]  /*0410*/  ISETP.GE.U32.AND P3, PT, R13, R0.reuse, PT ;  /* 0x000000000d00720c */ /* 0x080fe40003f66070 */
[----:B------:R-:W-:-:S05]  /*0420*/  ISETP.GE.U32.AND P0, PT, R17, R0, PT ;  /* 0x000000001100720c */ /* 0x000fca0003f06070 */
[----:B------:R-:W2:Y:S04]  /*0430*/  @!P4 LDG.E.64 R14, desc[UR8][R26.64+0x8] ;  /* 0x000008081a0ec981 */ /* 0x000ea8000c1e1b00 */
[----:B------:R-:W2:Y:S04]  /*0440*/  @!P4 LDG.E.64 R12, desc[UR8][R10.64+-0x8] ;  /* 0xfffff8080a0cc981 */ /* 0x000ea8000c1e1b00 */
[----:B------:R-:W4:Y:S04]  /*0450*/  @!P3 LDG.E.64 R18, desc[UR8][R26.64+0x10] ;  /* 0x000010081a12b981 */ /* 0x000f28000c1e1b00 */
[----:B------:R-:W4:Y:S01]  /*0460*/  @!P3 LDG.E.64 R16, desc[UR8][R10.64+-0x10] ;  /* 0xfffff0080a10b981 */ /* 0x000f22000c1e1b00 */
[----:B------:R-:W-:Y:S01]  /*0470*/  VIADD R25, R7, 0x4 ;  /* 0x0000000407197836 */ /* 0x000fe20000000000 */
[----:B---3--:R-:W-:-:S02]  /*0480*/  @!P1 DFMA R8, R22, R20, R8 ;  /* 0x000000141608922b */ /* 0x008fc40000000008 */
[----:B------:R-:W3:Y:S04]  /*0490*/  @!P0 LDG.E.64 R22, desc[UR8][R26.64+0x18] ;  /* 0x000018081a168981 */ /* 0x000ee8000c1e1b00 */
[----:B------:R-:W3:Y:S01]  /*04a0*/  @!P0 LDG.E.64 R20, desc[UR8][R10.64+-0x18] ;  /* 0xffffe8080a148981 */ /* 0x000ee2000c1e1b00 */
[----:B------:R-:W-:Y:S01]  /*04b0*/  ISETP.GE.U32.AND P2, PT, R25, R0, PT ;  /* 0x000000001900720c */ /* 0x000fe20003f46070 */
[----:B------:R-:W-:-:S05]  /*04c0*/  VIADD R25, R7, 0x5 ;  /* 0x0000000507197836 */ /* 0x000fca0000000000 */
[----:B------:R-:W-:Y:S02]  /*04d0*/  ISETP.GE.U32.AND P1, PT, R25, R0, PT ;  /* 0x000000001900720c */ /* 0x000fe40003f26070 */
[----:B------:R-:W-:Y:S01]  /*04e0*/  IADD3 R25, PT, PT, R7, 0x6, RZ ;  /* 0x0000000607197810 */ /* 0x000fe20007ffe0ff */
[----:B--2---:R-:W-:-:S04]  /*04f0*/  @!P4 DFMA R8, R14, R12, R8 ;  /* 0x0000000c0e08c22b */ /* 0x004fc80000000008 */
[----:B------:R-:W2:Y:S01]  /*0500*/  @!P2 LDG.E.64 R12, desc[UR8][R26.64+0x20] ;  /* 0x000020081a0ca981 */ /* 0x000ea2000c1e1b00 */
[----:B------:R-:W-:-:S03]  /*0510*/  ISETP.GE.U32.AND P4, PT, R25, R0, PT ;  /* 0x000000001900720c */ /* 0x000fc60003f86070 */
[----:B------:R-:W2:Y:S01]  /*0520*/  @!P2 LDG.E.64 R14, desc[UR8][R10.64+-0x20] ;  /* 0xffffe0080a0ea981 */ /* 0x000ea2000c1e1b00 */
[----:B------:R-:W-:Y:S01]  /*0530*/  VIADD R25, R7, 0x7 ;  /* 0x0000000707197836 */ /* 0x000fe20000000000 */
[----:B----4-:R-:W-:Y:S02]  /*0540*/  @!P3 DFMA R8, R18, R16, R8 ;  /* 0x000000101208b22b */ /* 0x010fe40000000008 */
[----:B------:R-:W4:Y:S04]  /*0550*/  @!P1 LDG.E.64 R16, desc[UR8][R26.64+0x28] ;  /* 0x000028081a109981 */ /* 0x000f28000c1e1b00 */
[----:B------:R-:W4:Y:S01]  /*0560*/  @!P1 LDG.E.64 R18, desc[UR8][R10.64+-0x28] ;  /* 0xffffd8080a129981 */ /* 0x000f22000c1e1b00 */
[----:B------:R-:W-:-:S13]  /*0570*/  ISETP.GE.U32.AND P3, PT, R25, R0, PT ;  /* 0x000000001900720c */ /* 0x000fda0003f66070 */
[----:B------:R-:W5:Y:S04]  /*0580*/  @!P3 LDG.E.64 R24, desc[UR8][R26.64+0x38] ;  /* 0x000038081a18b981 */ /* 0x000f68000c1e1b00 */
[----:B------:R-:W5:Y:S01]  /*0590*/  @!P3 LDG.E.64 R28, desc[UR8][R10.64+-0x38] ;  /* 0xffffc8080a1cb981 */ /* 0x000f62000c1e1b00 */
[----:B---3--:R-:W-:-:S03]  /*05a0*/  @!P0 DFMA R8, R22, R20, R8 ;  /* 0x000000141608822b */ /* 0x008fc60000000008 */
[----:B------:R-:W3:Y:S04]  /*05b0*/  @!P4 LDG.E.64 R20, desc[UR8][R26.64+0x30] ;  /* 0x000030081a14c981 */ /* 0x000ee8000c1e1b00 */
[----:B------:R-:W3:Y:S01]  /*05c0*/  @!P4 LDG.E.64 R22, desc[UR8][R10.64+-0x30] ;  /* 0xffffd0080a16c981 */ /* 0x000ee2000c1e1b00 */
[----:B------:R-:W-:Y:S01]  /*05d0*/  UIADD3 UR4, UPT, UPT, UR4, 0x8, URZ ;  /* 0x0000000804047890 */ /* 0x000fe2000fffe0ff */
[----:B--2---:R-:W-:-:S03]  /*05e0*/  @!P2 DFMA R8, R12, R14, R8 ;  /* 0x0000000e0c08a22b */ /* 0x004fc60000000008 */
[----:B------:R-:W-:-:S05]  /*05f0*/  UISETP.NE.AND UP0, UPT, UR4, URZ, UPT ;  /* 0x000000ff0400728c */ /* 0x000fca000bf05270 */
[----:B----4-:R-:W-:Y:S01]  /*0600*/  @!P1 DFMA R8, R16, R18, R8 ;  /* 0x000000121008922b */ /* 0x010fe20000000008 */
[----:B------:R-:W-:Y:S01]  /*0610*/  VIADD R6, R6, 0x8 ;  /* 0x0000000806067836 */ /* 0x000fe20000000000 */
[----:B------:R-:W-:Y:S01]  /*0620*/  IADD3 R4, PT, PT, R4, -0x8, RZ ;  /* 0xfffffff804047810 */ /* 0x000fe20007ffe0ff */
[----:B------:R-:W-:Y:S01]  /*0630*/  VIADD R7, R7, 0x8 ;  /* 0x0000000807077836 */ /* 0x000fe20000000000 */
[----:B------:R-:W-:-:S04]  /*0640*/  UIADD3 UR5, UPT, UPT, UR5, 0x8, URZ ;  /* 0x0000000805057890 */ /* 0x000fc8000fffe0ff */
[----:B---3--:R-:W-:-:S08]  /*0650*/  @!P4 DFMA R8, R20, R22, R8 ;  /* 0x000000161408c22b */ /* 0x008fd00000000008 */
[----:B-----5:R-:W-:Y:S01]  /*0660*/  @!P3 DFMA R8, R24, R28, R8 ;  /* 0x0000001c1808b22b */ /* 0x020fe20000000008 */
[----:B------:R-:W-:Y:S10]  /*0670*/  BRA.U UP0, `(.L_x_9) ;  /* 0xfffffffd00347547 */ /* 0x000ff4000b83ffff */
[----:B------:R-:W-:-:S12]  /*0680*/  UIADD3 UR4, UPT, UPT, UR5, -0x3, URZ ;  /* 0xfffffffd05047890 */ /* 0x000fd8000fffe0ff */
.L_x_8:
[----:B------:R-:W0:Y:S02]  /*0690*/  LDC R4, c[0x0][0x3a0] ;  /* 0x0000e800ff047b82 */ /* 0x000e240000000800 */
[C---:B0-----:R-:W-:Y:S01]  /*06a0*/  IMAD.SHL.U32 R6, R4.reuse, 0x2, RZ ;  /* 0x0000000204067824 */ /* 0x041fe200078e00ff */
[----:B------:R-:W-:-:S04]  /*06b0*/  LOP3.LUT R7, R4, 0x1, RZ, 0xc0, !PT ;  /* 0x0000000104077812 */ /* 0x000fc800078ec0ff */
[----:B------:R-:W-:Y:S02]  /*06c0*/  LOP3.LUT R6, R6, 0x6, RZ, 0xc0, !PT ;  /* 0x0000000606067812 */ /* 0x000fe400078ec0ff */
[----:B------:R-:W-:Y:S02]  /*06d0*/  ISETP.NE.U32.AND P0, PT, R7, 0x1, PT ;  /* 0x000000010700780c */ /* 0x000fe40003f05070 */
[----:B------:R-:W-:-:S13]  /*06e0*/  ISETP.GE.U32.AND P1, PT, R6, 0x3, PT ;  /* 0x000000030600780c */ /* 0x000fda0003f26070 */
[----:B------:R-:W-:Y:S05]  /*06f0*/  @!P1 BRA `(.L_x_10) ;  /* 0x00000000006c9947 */ /* 0x000fea0003800000 */
[----:B------:R-:W0:Y:S01]  /*0700*/  LDC.64 R6, c[0x0][0x390] ;  /* 0x0000e400ff067b82 */ /* 0x000e220000000a00 */
[----:B------:R-:W-:Y:S01]  /*0710*/  IADD3 R19, PT, PT, R2, UR4, RZ ;  /* 0x0000000402137c10 */ /* 0x000fe2000fffe0ff */
[----:B------:R-:W-:-:S03]  /*0720*/  VIADD R13, R4, -UR4 ;  /* 0x80000004040d7c36 */ /* 0x000fc60008000000 */
[CC--:B------:R-:W-:Y:S01]  /*0730*/  ISETP.GE.U32.AND P1, PT, R19.reuse, R0.reuse, PT ;  /* 0x000000001300720c */ /* 0x0c0fe20003f26070 */
[----:B------:R-:W-:Y:S02]  /*0740*/  VIADD R15, R19, 0x1 ;  /* 0x00000001130f7836 */ /* 0x000fe40000000000 */
[----:B------:R-:W1:Y:S01]  /*0750*/  LDC.64 R24, c[0x0][0x388] ;  /* 0x0000e200ff187b82 */ /* 0x000e620000000a00 */
[-C--:B------:R-:W-:Y:S02]  /*0760*/  IMAD R11, R5, R0.reuse, R19 ;  /* 0x00000000050b7224 */ /* 0x080fe400078e0213 */
[----:B------:R-:W-:Y:S02]  /*0770*/  ISETP.GE.U32.AND P2, PT, R15, R0, PT ;  /* 0x000000000f00720c */ /* 0x000fe40003f46070 */
[----:B------:R-:W-:Y:S01]  /*0780*/  IADD3 R15, PT, PT, R19, 0x2, RZ ;  /* 0x00000002130f7810 */ /* 0x000fe20007ffe0ff */
[----:B0-----:R-:W-:-:S04]  /*0790*/  IMAD.WIDE R6, R13, 0x8, R6 ;  /* 0x000000080d067825 */ /* 0x001fc800078e0206 */
[----:B-1----:R-:W-:Y:S01]  /*07a0*/  IMAD.WIDE R24, R11, 0x8, R24 ;  /* 0x000000080b187825 */ /* 0x002fe200078e0218 */
[----:B------:R-:W-:Y:S01]  /*07b0*/  ISETP.GE.U32.AND P3, PT, R15, R0, PT ;  /* 0x000000000f00720c */ /* 0x000fe20003f66070 */
[----:B------:R-:W2:Y:S04]  /*07c0*/  @!P1 LDG.E.64 R10, desc[UR8][R6.64] ;  /* 0x00000008060a9981 */ /* 0x000ea8000c1e1b00 */
[----:B------:R-:W2:Y:S01]  /*07d0*/  @!P1 LDG.E.64 R12, desc[UR8][R24.64] ;  /* 0x00000008180c9981 */ /* 0x000ea2000c1e1b00 */
[----:B------:R-:W-:-:S03]  /*07e0*/  VIADD R19, R19, 0x3 ;  /* 0x0000000313137836 */ /* 0x000fc60000000000 */
[----:B------:R-:W3:Y:S04]  /*07f0*/  @!P2 LDG.E.64 R14, desc[UR8][R24.64+0x8] ;  /* 0x00000808180ea981 */ /* 0x000ee8000c1e1b00 */
[----:B------:R-:W3:Y:S01]  /*0800*/  @!P2 LDG.E.64 R16, desc[UR8][R6.64+-0x8] ;  /* 0xfffff8080610a981 */ /* 0x000ee2000c1e1b00 */
[----:B------:R-:W-:-:S03]  /*0810*/  ISETP.GE.U32.AND P4, PT, R19, R0, PT ;  /* 0x000000001300720c */ /* 0x000fc60003f86070 */
[----:B------:R-:W4:Y:S04]  /*0820*/  @!P3 LDG.E.64 R18, desc[UR8][R24.64+0x10] ;  /* 0x000010081812b981 */ /* 0x000f28000c1e1b00 */
[----:B------:R-:W4:Y:S06]  /*0830*/  @!P3 LDG.E.64 R20, desc[UR8][R6.64+-0x10] ;  /* 0xfffff0080614b981 */ /* 0x000f2c000c1e1b00 */
[----:B------:R-:W5:Y:S04]  /*0840*/  @!P4 LDG.E.64 R22, desc[UR8][R24.64+0x18] ;  /* 0x000018081816c981 */ /* 0x000f68000c1e1b00 */
[----:B------:R-:W5:Y:S01]  /*0850*/  @!P4 LDG.E.64 R26, desc[UR8][R6.64+-0x18] ;  /* 0xffffe808061ac981 */ /* 0x000f62000c1e1b00 */
[----:B------:R-:W-:Y:S01]  /*0860*/  UIADD3 UR4, UPT, UPT, UR4, 0x4, URZ ;  /* 0x0000000404047890 */ /* 0x000fe2000fffe0ff */
[----:B--2---:R-:W-:-:S08]  /*0870*/  @!P1 DFMA R8, R12, R10, R8 ;  /* 0x0000000a0c08922b */ /* 0x004fd00000000008 */
[----:B---3--:R-:W-:-:S08]  /*0880*/  @!P2 DFMA R8, R14, R16, R8 ;  /* 0x000000100e08a22b */ /* 0x008fd00000000008 */
[----:B----4-:R-:W-:-:S08]  /*0890*/  @!P3 DFMA R8, R18, R20, R8 ;  /* 0x000000141208b22b */ /* 0x010fd00000000008 */
[----:B-----5:R-:W-:-:S11]  /*08a0*/  @!P4 DFMA R8, R22, R26, R8 ;  /* 0x0000001a1608c22b */ /* 0x020fd60000000008 */
.L_x_10:
[----:B------:R-:W-:Y:S05]  /*08b0*/  @P0 BRA `(.L_x_11) ;  /* 0x0000000000440947 */ /* 0x000fea0003800000 */
[----:B------:R-:W0:Y:S01]  /*08c0*/  LDC.64 R6, c[0x0][0x390] ;  /* 0x0000e400ff067b82 */ /* 0x000e220000000a00 */
[----:B------:R-:W-:Y:S01]  /*08d0*/  VIADD R11, R2, UR4 ;  /* 0x00000004020b7c36 */ /* 0x000fe20008000000 */
[----:B------:R-:W-:-:S03]  /*08e0*/  IADD3 R19, PT, PT, R4, -UR4, RZ ;  /* 0x8000000404137c10 */ /* 0x000fc6000fffe0ff */
[C---:B------:R-:W-:Y:S01]  /*08f0*/  VIADD R13, R11.reuse, 0x1 ;  /* 0x000000010b0d7836 */ /* 0x040fe20000000000 */
[-C--:B------:R-:W-:Y:S01]  /*0900*/  ISETP.GE.U32.AND P0, PT, R11, R0.reuse, PT ;  /* 0x000000000b00720c */ /* 0x080fe20003f06070 */
[-C--:B------:R-:W-:Y:S01]  /*0910*/  IMAD R11, R5, R0.reuse, R11 ;  /* 0x00000000050b7224 */ /* 0x080fe200078e020b */
[----:B------:R-:W1:Y:S02]  /*0920*/  LDC.64 R16, c[0x0][0x388] ;  /* 0x0000e200ff107b82 */ /* 0x000e640000000a00 */
[----:B------:R-:W-:Y:S01]  /*0930*/  ISETP.GE.U32.AND P1, PT, R13, R0, PT ;  /* 0x000000000d00720c */ /* 0x000fe20003f26070 */
[----:B0-----:R-:W-:-:S12]  /*0940*/  IMAD.WIDE R18, R19, 0x8, R6 ;  /* 0x0000000813127825 */ /* 0x001fd800078e0206 */
[----:B------:R-:W2:Y:S01]  /*0950*/  @!P1 LDG.E.64 R14, desc[UR8][R18.64+-0x8] ;  /* 0xfffff808120e9981 */ /* 0x000ea2000c1e1b00 */
[----:B-1----:R-:W-:-:S03]  /*0960*/  IMAD.WIDE R16, R11, 0x8, R16 ;  /* 0x000000080b107825 */ /* 0x002fc600078e0210 */
[----:B------:R-:W3:Y:S04]  /*0970*/  @!P0 LDG.E.64 R10, desc[UR8][R18.64] ;  /* 0x00000008120a8981 */ /* 0x000ee8000c1e1b00 */
[----:B------:R-:W3:Y:S04]  /*0980*/  @!P0 LDG.E.64 R6, desc[UR8][R16.64] ;  /* 0x0000000810068981 */ /* 0x000ee8000c1e1b00 */
[----:B------:R-:W2:Y:S01]  /*0990*/  @!P1 LDG.E.64 R12, desc[UR8][R16.64+0x8] ;  /* 0x00000808100c9981 */ /* 0x000ea2000c1e1b00 */
[----:B------:R-:W-:Y:S01]  /*09a0*/  UIADD3 UR4, UPT, UPT, UR4, 0x2, URZ ;  /* 0x0000000204047890 */ /* 0x000fe2000fffe0ff */
[----:B---3--:R-:W-:-:S08]  /*09b0*/  @!P0 DFMA R8, R6, R10, R8 ;  /* 0x0000000a0608822b */ /* 0x008fd00000000008 */
[----:B--2---:R-:W-:-:S11]  /*09c0*/  @!P1 DFMA R8, R12, R14, R8 ;  /* 0x0000000e0c08922b */ /* 0x004fd60000000008 */
.L_x_11:
[----:B------:R-:W-:Y:S01]  /*09d0*/  VIADD R13, R2, UR4 ;  /* 0x00000004020d7c36 */ /* 0x000fe20008000000 */
[----:B------:R-:W-:Y:S04]  /*09e0*/  BSSY.RECONVERGENT B0, `(.L_x_7) ;  /* 0x000000c000007945 */ /* 0x000fe80003800200 */
[----:B------:R-:W-:-:S13]  /*09f0*/  ISETP.GE.U32.AND P0, PT, R13, R0, PT ;  /* 0x000000000d00720c */ /* 0x000fda0003f06070 */
        /* <DEDUP_REMOVED lines=10> */
.L_x_12:
[----:B------:R-:W-:Y:S05]  /*0aa0*/  BSYNC.RECONVERGENT B0 ;  /* 0x0000000000007941 */ /* 0x000fea0003800200 */
.L_x_7:
[----:B------:R-:W0:Y:S02]  /*0ab0*/  LDC.64 R4, c[0x0][0x380] ;  /* 0x0000e000ff047b82 */ /* 0x000e240000000a00 */
[----:B0-----:R-:W-:-:S05]  /*0ac0*/  IMAD.WIDE R2, R3, 0x8, R4 ;  /* 0x0000000803027825 */ /* 0x001fca00078e0204 */
[----:B------:R-:W-:Y:S01]  /*0ad0*/  STG.E.64 desc[UR8][R2.64], R8 ;  /* 0x0000000802007986 */ /* 0x000fe2000c101b08 */
[----:B------:R-:W-:Y:S05]  /*0ae0*/  EXIT ;  /* 0x000000000000794d */ /* 0x000fea0003800000 */
.L_x_13:
        /* <DEDUP_REMOVED lines=9> */
.L_x_15:


//--------------------- .nv.shared.reserved.0     --------------------------
	.section	.nv.shared.reserved.0,"aw",@nobits
	.weak		__nv_reservedSMEM_offset_0_alias
	.size		__nv_reservedSMEM_offset_0_alias, 0, 64
	.other		__nv_reservedSMEM_offset_0_alias,@"STO_CUDA_RESERVED_SHARED STV_DEFAULT"
__nv_reservedSMEM_offset_0_alias:
	.zero		0
	.zero		64


//--------------------- .nv.constant0._Z17convolutionColGPUPdS_S_iii --------------------------
	.section	.nv.constant0._Z17convolutionColGPUPdS_S_iii,"a",@progbits
	.sectionflags	@""
	.align	4
.nv.constant0._Z17convolutionColGPUPdS_S_iii:
	.zero		932


//--------------------- .nv.constant0._Z17convolutionRowGPUPdS_S_iii --------------------------
	.section	.nv.constant0._Z17convolutionRowGPUPdS_S_iii,"a",@progbits
	.sectionflags	@""
	.align	4
.nv.constant0._Z17convolutionRowGPUPdS_S_iii:
	.zero		932


//--------------------- SYMBOLS --------------------------

	.type		.nv.reservedSmem.offset0,@object
	.size		.nv.reservedSmem.offset0,0x4
